//
// Generated by NVIDIA NVVM Compiler
//
// Compiler Build ID: CL-36424714
// Cuda compilation tools, release 13.0, V13.0.88
// Based on NVVM 20.0.0
//

.version 9.0
.target sm_100
.address_size 64

	// .globl	_Z8trainingPfPiS_S_
.extern .func  (.param .b32 func_retval0) vprintf
(
	.param .b64 vprintf_param_0,
	.param .b64 vprintf_param_1
)
;
.extern .func  (.param .b64 func_retval0) malloc
(
	.param .b64 malloc_param_0
)
;
.func  (.param .b64 func_retval0) __internal_accurate_pow
(
	.param .b64 __internal_accurate_pow_param_0
)
;
.global .align 1 .b8 $str[16] = {69, 112, 111, 99, 97, 32, 37, 117, 32, 45, 45, 45, 45, 45, 45};
.global .align 1 .b8 $str$1[11] = {69, 114, 114, 111, 114, 58, 32, 37, 102, 10};

.visible .entry _Z8trainingPfPiS_S_(
	.param .u64 .ptr .align 1 _Z8trainingPfPiS_S__param_0,
	.param .u64 .ptr .align 1 _Z8trainingPfPiS_S__param_1,
	.param .u64 .ptr .align 1 _Z8trainingPfPiS_S__param_2,
	.param .u64 .ptr .align 1 _Z8trainingPfPiS_S__param_3
)
{
	.local .align 8 .b8 	__local_depot0[8];
	.reg .b64 	%SP;
	.reg .b64 	%SPL;
	.reg .pred 	%p<109>;
	.reg .b32 	%r<318>;
	.reg .b32 	%f<202>;
	.reg .b64 	%rd<235>;
	.reg .b64 	%fd<83>;

	mov.u64 	%SPL, __local_depot0;
	cvta.local.u64 	%SP, %SPL;
	ld.param.u64 	%rd15, [_Z8trainingPfPiS_S__param_0];
	ld.param.u64 	%rd18, [_Z8trainingPfPiS_S__param_1];
	cvta.to.global.u64 	%rd1, %rd18;
	mov.u32 	%r126, %tid.x;
	mov.u32 	%r127, %ctaid.x;
	mov.u32 	%r128, %ntid.x;
	mad.lo.s32 	%r129, %r127, %r128, %r126;
	setp.gt.s32 	%p4, %r129, 47;
	@%p4 bra 	$L__BB0_117;
	{ // callseq 0, 0
	.param .b64 param0;
	st.param.b64 	[param0], 16;
	.param .b64 retval0;
	call.uni (retval0), 
	malloc, 
	(
	param0
	);
	ld.param.b64 	%rd19, [retval0];
	} // callseq 0
	ld.global.u32 	%r130, [%rd1];
	mul.wide.s32 	%rd20, %r130, 8;
	add.s64 	%rd21, %rd20, 8;
	{ // callseq 1, 0
	.param .b64 param0;
	st.param.b64 	[param0], %rd21;
	.param .b64 retval0;
	call.uni (retval0), 
	malloc, 
	(
	param0
	);
	ld.param.b64 	%rd22, [retval0];
	} // callseq 1
	st.u64 	[%rd19], %rd22;
	ld.global.u32 	%r131, [%rd1];
	setp.lt.s32 	%p5, %r131, 0;
	@%p5 bra 	$L__BB0_4;
	mov.b32 	%r261, 0;
$L__BB0_3:
	ld.global.u32 	%r133, [%rd1+4];
	mul.lo.s32 	%r134, %r261, %r133;
	mul.wide.s32 	%rd24, %r134, 4;
	add.s64 	%rd25, %rd15, %rd24;
	ld.u64 	%rd26, [%rd19];
	mul.wide.u32 	%rd27, %r261, 8;
	add.s64 	%rd28, %rd26, %rd27;
	st.u64 	[%rd28], %rd25;
	add.s32 	%r2, %r261, 1;
	ld.global.u32 	%r135, [%rd1];
	setp.lt.s32 	%p6, %r261, %r135;
	mov.u32 	%r261, %r2;
	@%p6 bra 	$L__BB0_3;
$L__BB0_4:
	ld.global.u32 	%r136, [%rd1+4];
	mul.wide.s32 	%rd29, %r136, 8;
	add.s64 	%rd30, %rd29, 8;
	{ // callseq 2, 0
	.param .b64 param0;
	st.param.b64 	[param0], %rd30;
	.param .b64 retval0;
	call.uni (retval0), 
	malloc, 
	(
	param0
	);
	ld.param.b64 	%rd31, [retval0];
	} // callseq 2
	st.u64 	[%rd19+8], %rd31;
	ld.global.u32 	%r262, [%rd1+4];
	setp.lt.s32 	%p7, %r262, 0;
	@%p7 bra 	$L__BB0_7;
	mov.b32 	%r263, 0;
$L__BB0_6:
	ld.global.u32 	%r138, [%rd1+8];
	add.s32 	%r139, %r262, %r263;
	mul.lo.s32 	%r140, %r139, %r138;
	mul.wide.s32 	%rd33, %r140, 4;
	add.s64 	%rd34, %rd15, %rd33;
	ld.u64 	%rd35, [%rd19+8];
	mul.wide.u32 	%rd36, %r263, 8;
	add.s64 	%rd37, %rd35, %rd36;
	st.u64 	[%rd37], %rd34;
	add.s32 	%r6, %r263, 1;
	ld.global.u32 	%r262, [%rd1+4];
	setp.lt.s32 	%p8, %r263, %r262;
	mov.u32 	%r263, %r6;
	@%p8 bra 	$L__BB0_6;
$L__BB0_7:
	{ // callseq 3, 0
	.param .b64 param0;
	st.param.b64 	[param0], 16;
	.param .b64 retval0;
	call.uni (retval0), 
	malloc, 
	(
	param0
	);
	ld.param.b64 	%rd38, [retval0];
	} // callseq 3
	ld.global.u32 	%r141, [%rd1];
	mul.wide.s32 	%rd39, %r141, 8;
	add.s64 	%rd40, %rd39, 8;
	{ // callseq 4, 0
	.param .b64 param0;
	st.param.b64 	[param0], %rd40;
	.param .b64 retval0;
	call.uni (retval0), 
	malloc, 
	(
	param0
	);
	ld.param.b64 	%rd41, [retval0];
	} // callseq 4
	st.u64 	[%rd38], %rd41;
	ld.global.u32 	%r142, [%rd1];
	setp.lt.s32 	%p9, %r142, 0;
	ld.global.u32 	%r264, [%rd1+4];
	@%p9 bra 	$L__BB0_13;
	mov.b32 	%r265, 0;
$L__BB0_9:
	mul.wide.s32 	%rd43, %r264, 4;
	{ // callseq 5, 0
	.param .b64 param0;
	st.param.b64 	[param0], %rd43;
	.param .b64 retval0;
	call.uni (retval0), 
	malloc, 
	(
	param0
	);
	ld.param.b64 	%rd44, [retval0];
	} // callseq 5
	ld.u64 	%rd46, [%rd38];
	mul.wide.u32 	%rd47, %r265, 8;
	add.s64 	%rd48, %rd46, %rd47;
	st.u64 	[%rd48], %rd44;
	ld.global.u32 	%r264, [%rd1+4];
	setp.lt.s32 	%p10, %r264, 1;
	@%p10 bra 	$L__BB0_12;
	mov.b32 	%r266, 0;
$L__BB0_11:
	ld.u64 	%rd49, [%rd38];
	add.s64 	%rd51, %rd49, %rd47;
	ld.u64 	%rd52, [%rd51];
	mul.wide.u32 	%rd53, %r266, 4;
	add.s64 	%rd54, %rd52, %rd53;
	mov.b32 	%r145, 0;
	st.u32 	[%rd54], %r145;
	add.s32 	%r266, %r266, 1;
	ld.global.u32 	%r264, [%rd1+4];
	setp.lt.s32 	%p11, %r266, %r264;
	@%p11 bra 	$L__BB0_11;
$L__BB0_12:
	add.s32 	%r16, %r265, 1;
	ld.global.u32 	%r146, [%rd1];
	setp.lt.s32 	%p12, %r265, %r146;
	mov.u32 	%r265, %r16;
	@%p12 bra 	$L__BB0_9;
$L__BB0_13:
	mul.wide.s32 	%rd55, %r264, 8;
	add.s64 	%rd56, %rd55, 8;
	{ // callseq 6, 0
	.param .b64 param0;
	st.param.b64 	[param0], %rd56;
	.param .b64 retval0;
	call.uni (retval0), 
	malloc, 
	(
	param0
	);
	ld.param.b64 	%rd57, [retval0];
	} // callseq 6
	st.u64 	[%rd38+8], %rd57;
	ld.global.u32 	%r147, [%rd1+4];
	setp.lt.s32 	%p13, %r147, 0;
	@%p13 bra 	$L__BB0_19;
	ld.global.u32 	%r269, [%rd1+8];
	mov.b32 	%r270, 0;
$L__BB0_15:
	mul.wide.s32 	%rd59, %r269, 4;
	{ // callseq 7, 0
	.param .b64 param0;
	st.param.b64 	[param0], %rd59;
	.param .b64 retval0;
	call.uni (retval0), 
	malloc, 
	(
	param0
	);
	ld.param.b64 	%rd60, [retval0];
	} // callseq 7
	ld.u64 	%rd62, [%rd38+8];
	mul.wide.u32 	%rd63, %r270, 8;
	add.s64 	%rd64, %rd62, %rd63;
	st.u64 	[%rd64], %rd60;
	ld.global.u32 	%r269, [%rd1+8];
	setp.lt.s32 	%p14, %r269, 1;
	@%p14 bra 	$L__BB0_18;
	mov.b32 	%r271, 0;
$L__BB0_17:
	ld.u64 	%rd65, [%rd38+8];
	add.s64 	%rd67, %rd65, %rd63;
	ld.u64 	%rd68, [%rd67];
	mul.wide.u32 	%rd69, %r271, 4;
	add.s64 	%rd70, %rd68, %rd69;
	mov.b32 	%r150, 0;
	st.u32 	[%rd70], %r150;
	add.s32 	%r271, %r271, 1;
	ld.global.u32 	%r269, [%rd1+8];
	setp.lt.s32 	%p15, %r271, %r269;
	@%p15 bra 	$L__BB0_17;
$L__BB0_18:
	add.s32 	%r26, %r270, 1;
	ld.global.u32 	%r151, [%rd1+4];
	setp.lt.s32 	%p16, %r270, %r151;
	mov.u32 	%r270, %r26;
	@%p16 bra 	$L__BB0_15;
$L__BB0_19:
	{ // callseq 8, 0
	.param .b64 param0;
	st.param.b64 	[param0], 16;
	.param .b64 retval0;
	call.uni (retval0), 
	malloc, 
	(
	param0
	);
	ld.param.b64 	%rd71, [retval0];
	} // callseq 8
	ld.global.u32 	%r153, [%rd1+4];
	mul.wide.s32 	%rd72, %r153, 4;
	{ // callseq 9, 0
	.param .b64 param0;
	st.param.b64 	[param0], %rd72;
	.param .b64 retval0;
	call.uni (retval0), 
	malloc, 
	(
	param0
	);
	ld.param.b64 	%rd73, [retval0];
	} // callseq 9
	st.u64 	[%rd71], %rd73;
	ld.global.u32 	%r154, [%rd1+8];
	mul.wide.s32 	%rd75, %r154, 4;
	{ // callseq 10, 0
	.param .b64 param0;
	st.param.b64 	[param0], %rd75;
	.param .b64 retval0;
	call.uni (retval0), 
	malloc, 
	(
	param0
	);
	ld.param.b64 	%rd76, [retval0];
	} // callseq 10
	st.u64 	[%rd71+8], %rd76;
	{ // callseq 11, 0
	.param .b64 param0;
	st.param.b64 	[param0], 24;
	.param .b64 retval0;
	call.uni (retval0), 
	malloc, 
	(
	param0
	);
	ld.param.b64 	%rd78, [retval0];
	} // callseq 11
	ld.global.u32 	%r155, [%rd1];
	mul.wide.s32 	%rd79, %r155, 4;
	{ // callseq 12, 0
	.param .b64 param0;
	st.param.b64 	[param0], %rd79;
	.param .b64 retval0;
	call.uni (retval0), 
	malloc, 
	(
	param0
	);
	ld.param.b64 	%rd80, [retval0];
	} // callseq 12
	st.u64 	[%rd78], %rd80;
	ld.global.u32 	%r156, [%rd1+4];
	mul.wide.s32 	%rd82, %r156, 4;
	{ // callseq 13, 0
	.param .b64 param0;
	st.param.b64 	[param0], %rd82;
	.param .b64 retval0;
	call.uni (retval0), 
	malloc, 
	(
	param0
	);
	ld.param.b64 	%rd83, [retval0];
	} // callseq 13
	st.u64 	[%rd78+8], %rd83;
	ld.global.u32 	%r157, [%rd1+8];
	mul.wide.s32 	%rd85, %r157, 4;
	{ // callseq 14, 0
	.param .b64 param0;
	st.param.b64 	[param0], %rd85;
	.param .b64 retval0;
	call.uni (retval0), 
	malloc, 
	(
	param0
	);
	ld.param.b64 	%rd86, [retval0];
	} // callseq 14
	st.u64 	[%rd78+16], %rd86;
	mov.f64 	%fd21, 0d4000000000000000;
	{
	.reg .b32 %temp; 
	mov.b64 	{%temp, %r27}, %fd21;
	}
	and.b32  	%r28, %r27, 2146435072;
	setp.eq.s32 	%p17, %r28, 1062207488;
	setp.lt.s32 	%p18, %r27, 0;
	selp.b32 	%r29, 0, 2146435072, %p18;
	and.b32  	%r158, %r27, 2147483647;
	setp.ne.s32 	%p19, %r158, 1071644672;
	and.pred  	%p1, %p17, %p19;
	mov.b32 	%r273, 0;
	add.u64 	%rd88, %SP, 0;
	mov.u64 	%rd90, $str;
$L__BB0_20:
	mul.hi.u32 	%r159, %r273, 1374389535;
	shr.u32 	%r160, %r159, 5;
	mul.lo.s32 	%r161, %r160, 100;
	sub.s32 	%r162, %r273, %r161;
	mov.u32 	%r165, %tid.x;
	mad.lo.s32 	%r275, %r127, %r128, %r165;
	or.b32  	%r32, %r162, %r275;
	setp.ne.s32 	%p20, %r32, 0;
	@%p20 bra 	$L__BB0_22;
	cvta.to.local.u64 	%rd89, %rd88;
	st.local.u32 	[%rd89], %r273;
	cvta.global.u64 	%rd91, %rd90;
	{ // callseq 15, 0
	.param .b64 param0;
	st.param.b64 	[param0], %rd91;
	.param .b64 param1;
	st.param.b64 	[param1], %rd88;
	.param .b32 retval0;
	call.uni (retval0), 
	vprintf, 
	(
	param0, 
	param1
	);
	ld.param.b32 	%r166, [retval0];
	} // callseq 15
$L__BB0_22:
	ld.global.u32 	%r315, [%rd1+4];
	mov.f32 	%f192, 0f00000000;
$L__BB0_23:
	ld.global.u32 	%r280, [%rd1];
	setp.lt.s32 	%p21, %r280, 0;
	@%p21 bra 	$L__BB0_30;
	mov.b32 	%r278, 0;
$L__BB0_25:
	setp.lt.s32 	%p22, %r315, 1;
	@%p22 bra 	$L__BB0_29;
	mov.b32 	%r279, 0;
	mov.b64 	%rd234, 0;
$L__BB0_27:
	ld.u64 	%rd93, [%rd38];
	mul.wide.u32 	%rd94, %r278, 8;
	add.s64 	%rd95, %rd93, %rd94;
	ld.u64 	%rd96, [%rd95];
	add.s64 	%rd97, %rd96, %rd234;
	mov.b32 	%r170, 0;
	st.u32 	[%rd97], %r170;
	add.s32 	%r279, %r279, 1;
	ld.global.u32 	%r315, [%rd1+4];
	add.s64 	%rd234, %rd234, 4;
	setp.lt.s32 	%p23, %r279, %r315;
	@%p23 bra 	$L__BB0_27;
	ld.global.u32 	%r280, [%rd1];
$L__BB0_29:
	add.s32 	%r46, %r278, 1;
	setp.lt.s32 	%p24, %r278, %r280;
	mov.u32 	%r278, %r46;
	@%p24 bra 	$L__BB0_25;
$L__BB0_30:
	setp.lt.s32 	%p25, %r315, 0;
	@%p25 bra 	$L__BB0_37;
	ld.global.u32 	%r288, [%rd1+8];
	mov.b32 	%r285, 0;
$L__BB0_32:
	setp.lt.s32 	%p26, %r288, 1;
	@%p26 bra 	$L__BB0_36;
	mov.b32 	%r286, 0;
$L__BB0_34:
	ld.u64 	%rd98, [%rd38+8];
	mul.wide.u32 	%rd99, %r285, 8;
	add.s64 	%rd100, %rd98, %rd99;
	ld.u64 	%rd101, [%rd100];
	mul.wide.u32 	%rd102, %r286, 4;
	add.s64 	%rd103, %rd101, %rd102;
	mov.b32 	%r173, 0;
	st.u32 	[%rd103], %r173;
	add.s32 	%r286, %r286, 1;
	ld.global.u32 	%r288, [%rd1+8];
	setp.lt.s32 	%p27, %r286, %r288;
	@%p27 bra 	$L__BB0_34;
	ld.global.u32 	%r315, [%rd1+4];
$L__BB0_36:
	add.s32 	%r58, %r285, 1;
	setp.lt.s32 	%p28, %r285, %r315;
	mov.u32 	%r285, %r58;
	@%p28 bra 	$L__BB0_32;
$L__BB0_37:
	ld.param.u64 	%rd231, [_Z8trainingPfPiS_S__param_2];
	shl.b32 	%r174, %r275, 4;
	mov.u32 	%r175, %ctaid.x;
	mov.u32 	%r176, %ntid.x;
	mov.u32 	%r177, %tid.x;
	mad.lo.s32 	%r178, %r175, %r176, %r177;
	add.s32 	%r179, %r174, %r178;
	mul.lo.s32 	%r180, %r179, 15;
	mul.wide.s32 	%rd104, %r180, 4;
	add.s64 	%rd105, %rd231, %rd104;
	st.u64 	[%rd78], %rd105;
	ld.global.u32 	%r181, [%rd1+4];
	setp.lt.s32 	%p29, %r181, 1;
	@%p29 bra 	$L__BB0_43;
	mov.b32 	%r291, 0;
$L__BB0_39:
	ld.u64 	%rd106, [%rd19];
	ld.u64 	%rd107, [%rd106];
	mul.wide.u32 	%rd108, %r291, 4;
	add.s64 	%rd109, %rd107, %rd108;
	ld.f32 	%f27, [%rd109];
	ld.u64 	%rd110, [%rd71];
	add.s64 	%rd111, %rd110, %rd108;
	st.f32 	[%rd111], %f27;
	ld.global.u32 	%r183, [%rd1];
	setp.lt.s32 	%p30, %r183, 1;
	@%p30 bra 	$L__BB0_42;
	mov.b32 	%r292, 0;
$L__BB0_41:
	ld.u64 	%rd112, [%rd19];
	add.s32 	%r66, %r292, 1;
	mul.wide.u32 	%rd113, %r292, 8;
	add.s64 	%rd114, %rd112, %rd113;
	ld.u64 	%rd115, [%rd114+8];
	add.s64 	%rd117, %rd115, %rd108;
	ld.f32 	%f28, [%rd117];
	ld.u64 	%rd118, [%rd78];
	mul.wide.u32 	%rd119, %r292, 4;
	add.s64 	%rd120, %rd118, %rd119;
	ld.f32 	%f29, [%rd120];
	ld.u64 	%rd121, [%rd71];
	add.s64 	%rd122, %rd121, %rd108;
	ld.f32 	%f30, [%rd122];
	fma.rn.f32 	%f31, %f28, %f29, %f30;
	st.f32 	[%rd122], %f31;
	ld.global.u32 	%r185, [%rd1];
	setp.lt.s32 	%p31, %r66, %r185;
	mov.u32 	%r292, %r66;
	@%p31 bra 	$L__BB0_41;
$L__BB0_42:
	ld.u64 	%rd123, [%rd71];
	add.s64 	%rd125, %rd123, %rd108;
	ld.f32 	%f32, [%rd125];
	fma.rn.f32 	%f33, %f32, 0fBBBB989D, 0f3F000000;
	cvt.sat.f32.f32 	%f34, %f33;
	mov.f32 	%f35, 0f4B400001;
	mov.f32 	%f36, 0f437C0000;
	fma.rm.f32 	%f37, %f34, %f36, %f35;
	add.f32 	%f38, %f37, 0fCB40007F;
	neg.f32 	%f39, %f38;
	fma.rn.f32 	%f40, %f32, 0fBFB8AA3B, %f39;
	fma.rn.f32 	%f41, %f32, 0fB2A57060, %f40;
	mov.b32 	%r186, %f37;
	shl.b32 	%r187, %r186, 23;
	mov.b32 	%f42, %r187;
	ex2.approx.ftz.f32 	%f43, %f41;
	fma.rn.f32 	%f44, %f43, %f42, 0f3F800000;
	rcp.rn.f32 	%f45, %f44;
	ld.u64 	%rd126, [%rd78+8];
	add.s64 	%rd127, %rd126, %rd108;
	st.f32 	[%rd127], %f45;
	add.s32 	%r291, %r291, 1;
	ld.global.u32 	%r188, [%rd1+4];
	setp.lt.s32 	%p32, %r291, %r188;
	@%p32 bra 	$L__BB0_39;
$L__BB0_43:
	ld.global.u32 	%r189, [%rd1+8];
	setp.lt.s32 	%p34, %r189, 1;
	mov.pred 	%p108, 0;
	@%p34 bra 	$L__BB0_50;
	mov.b32 	%r289, 0;
$L__BB0_45:
	ld.u64 	%rd128, [%rd19+8];
	ld.u64 	%rd129, [%rd128];
	mul.wide.u32 	%rd130, %r289, 4;
	add.s64 	%rd131, %rd129, %rd130;
	ld.f32 	%f46, [%rd131];
	ld.u64 	%rd132, [%rd71+8];
	add.s64 	%rd133, %rd132, %rd130;
	st.f32 	[%rd133], %f46;
	ld.global.u32 	%r191, [%rd1+4];
	setp.lt.s32 	%p35, %r191, 1;
	@%p35 bra 	$L__BB0_48;
	mov.b32 	%r290, 0;
$L__BB0_47:
	ld.u64 	%rd134, [%rd19+8];
	add.s32 	%r61, %r290, 1;
	mul.wide.u32 	%rd135, %r290, 8;
	add.s64 	%rd136, %rd134, %rd135;
	ld.u64 	%rd137, [%rd136+8];
	add.s64 	%rd139, %rd137, %rd130;
	ld.f32 	%f47, [%rd139];
	ld.u64 	%rd140, [%rd78+8];
	mul.wide.u32 	%rd141, %r290, 4;
	add.s64 	%rd142, %rd140, %rd141;
	ld.f32 	%f48, [%rd142];
	ld.u64 	%rd143, [%rd71+8];
	add.s64 	%rd144, %rd143, %rd130;
	ld.f32 	%f49, [%rd144];
	fma.rn.f32 	%f50, %f47, %f48, %f49;
	st.f32 	[%rd144], %f50;
	ld.global.u32 	%r193, [%rd1+4];
	setp.lt.s32 	%p36, %r61, %r193;
	mov.u32 	%r290, %r61;
	@%p36 bra 	$L__BB0_47;
$L__BB0_48:
	ld.u64 	%rd145, [%rd71+8];
	add.s64 	%rd147, %rd145, %rd130;
	ld.f32 	%f51, [%rd147];
	fma.rn.f32 	%f52, %f51, 0fBBBB989D, 0f3F000000;
	cvt.sat.f32.f32 	%f53, %f52;
	mov.f32 	%f54, 0f4B400001;
	mov.f32 	%f55, 0f437C0000;
	fma.rm.f32 	%f56, %f53, %f55, %f54;
	add.f32 	%f57, %f56, 0fCB40007F;
	neg.f32 	%f58, %f57;
	fma.rn.f32 	%f59, %f51, 0fBFB8AA3B, %f58;
	fma.rn.f32 	%f60, %f51, 0fB2A57060, %f59;
	mov.b32 	%r194, %f56;
	shl.b32 	%r195, %r194, 23;
	mov.b32 	%f61, %r195;
	ex2.approx.ftz.f32 	%f62, %f60;
	fma.rn.f32 	%f63, %f62, %f61, 0f3F800000;
	rcp.rn.f32 	%f64, %f63;
	ld.u64 	%rd148, [%rd78+16];
	add.s64 	%rd149, %rd148, %rd130;
	st.f32 	[%rd149], %f64;
	add.s32 	%r289, %r289, 1;
	ld.global.u32 	%r63, [%rd1+8];
	setp.lt.s32 	%p37, %r289, %r63;
	@%p37 bra 	$L__BB0_45;
	setp.gt.s32 	%p108, %r63, 0;
$L__BB0_50:
	ld.u64 	%rd8, [%rd78+16];
	mov.f32 	%f193, 0f00000000;
	mov.b32 	%r293, 0;
$L__BB0_51:
	ld.param.u64 	%rd232, [_Z8trainingPfPiS_S__param_3];
	setp.lt.s32 	%p38, %r27, 0;
	setp.eq.s32 	%p39, %r28, 1062207488;
	mad.lo.s32 	%r197, %r275, 15, %r293;
	cvta.to.global.u64 	%rd150, %rd232;
	mul.wide.s32 	%rd151, %r197, 4;
	add.s64 	%rd9, %rd150, %rd151;
	ld.global.f32 	%f66, [%rd9];
	mul.wide.u32 	%rd152, %r293, 4;
	add.s64 	%rd10, %rd8, %rd152;
	ld.f32 	%f67, [%rd10];
	sub.f32 	%f3, %f66, %f67;
	cvt.f64.f32 	%fd22, %f3;
	{
	.reg .b32 %temp; 
	mov.b64 	{%temp, %r69}, %fd22;
	}
	abs.f64 	%fd1, %fd22;
	{ // callseq 16, 0
	.param .b64 param0;
	st.param.f64 	[param0], %fd1;
	.param .b64 retval0;
	call.uni (retval0), 
	__internal_accurate_pow, 
	(
	param0
	);
	ld.param.f64 	%fd23, [retval0];
	} // callseq 16
	setp.lt.s32 	%p41, %r69, 0;
	neg.f64 	%fd25, %fd23;
	selp.f64 	%fd26, %fd25, %fd23, %p39;
	selp.f64 	%fd27, %fd26, %fd23, %p41;
	setp.eq.f32 	%p42, %f3, 0f00000000;
	selp.b32 	%r198, %r69, 0, %p39;
	or.b32  	%r199, %r198, 2146435072;
	selp.b32 	%r200, %r199, %r198, %p38;
	mov.b32 	%r201, 0;
	mov.b64 	%fd28, {%r201, %r200};
	selp.f64 	%fd79, %fd28, %fd27, %p42;
	add.f64 	%fd29, %fd22, 0d4000000000000000;
	{
	.reg .b32 %temp; 
	mov.b64 	{%temp, %r202}, %fd29;
	}
	and.b32  	%r203, %r202, 2146435072;
	setp.ne.s32 	%p43, %r203, 2146435072;
	@%p43 bra 	$L__BB0_56;
	setp.num.f32 	%p44, %f3, %f3;
	@%p44 bra 	$L__BB0_54;
	mov.f64 	%fd31, 0d4000000000000000;
	add.rn.f64 	%fd79, %fd22, %fd31;
	bra.uni 	$L__BB0_56;
$L__BB0_54:
	setp.neu.f64 	%p45, %fd1, 0d7FF0000000000000;
	@%p45 bra 	$L__BB0_56;
	or.b32  	%r204, %r29, -2147483648;
	selp.b32 	%r205, %r204, %r29, %p1;
	selp.b32 	%r206, %r205, %r29, %p41;
	mov.b32 	%r207, 0;
	mov.b64 	%fd79, {%r207, %r206};
$L__BB0_56:
	setp.eq.f32 	%p50, %f3, 0f3F800000;
	mul.f64 	%fd32, %fd79, 0d3FE0000000000000;
	selp.f64 	%fd33, 0d3FE0000000000000, %fd32, %p50;
	cvt.f64.f32 	%fd34, %f193;
	add.f64 	%fd35, %fd33, %fd34;
	cvt.rn.f32.f64 	%f4, %fd35;
	ld.global.f32 	%f68, [%rd9+4];
	ld.f32 	%f69, [%rd10+4];
	sub.f32 	%f5, %f68, %f69;
	cvt.f64.f32 	%fd36, %f5;
	{
	.reg .b32 %temp; 
	mov.b64 	{%temp, %r70}, %fd36;
	}
	abs.f64 	%fd6, %fd36;
	{ // callseq 17, 0
	.param .b64 param0;
	st.param.f64 	[param0], %fd6;
	.param .b64 retval0;
	call.uni (retval0), 
	__internal_accurate_pow, 
	(
	param0
	);
	ld.param.f64 	%fd37, [retval0];
	} // callseq 17
	setp.lt.s32 	%p51, %r70, 0;
	neg.f64 	%fd39, %fd37;
	selp.f64 	%fd40, %fd39, %fd37, %p39;
	selp.f64 	%fd41, %fd40, %fd37, %p51;
	setp.eq.f32 	%p52, %f5, 0f00000000;
	selp.b32 	%r208, %r70, 0, %p39;
	or.b32  	%r209, %r208, 2146435072;
	selp.b32 	%r210, %r209, %r208, %p38;
	mov.b32 	%r211, 0;
	mov.b64 	%fd42, {%r211, %r210};
	selp.f64 	%fd80, %fd42, %fd41, %p52;
	add.f64 	%fd43, %fd36, 0d4000000000000000;
	{
	.reg .b32 %temp; 
	mov.b64 	{%temp, %r212}, %fd43;
	}
	and.b32  	%r213, %r212, 2146435072;
	setp.ne.s32 	%p53, %r213, 2146435072;
	@%p53 bra 	$L__BB0_61;
	setp.nan.f32 	%p54, %f5, %f5;
	@%p54 bra 	$L__BB0_60;
	setp.neu.f64 	%p55, %fd6, 0d7FF0000000000000;
	@%p55 bra 	$L__BB0_61;
	or.b32  	%r214, %r29, -2147483648;
	selp.b32 	%r215, %r214, %r29, %p1;
	selp.b32 	%r216, %r215, %r29, %p51;
	mov.b32 	%r217, 0;
	mov.b64 	%fd80, {%r217, %r216};
	bra.uni 	$L__BB0_61;
$L__BB0_60:
	mov.f64 	%fd45, 0d4000000000000000;
	add.rn.f64 	%fd80, %fd36, %fd45;
$L__BB0_61:
	setp.lt.s32 	%p57, %r27, 0;
	setp.eq.s32 	%p58, %r28, 1062207488;
	setp.eq.f32 	%p60, %f5, 0f3F800000;
	mul.f64 	%fd46, %fd80, 0d3FE0000000000000;
	selp.f64 	%fd47, 0d3FE0000000000000, %fd46, %p60;
	cvt.f64.f32 	%fd48, %f4;
	add.f64 	%fd49, %fd47, %fd48;
	cvt.rn.f32.f64 	%f6, %fd49;
	ld.global.f32 	%f70, [%rd9+8];
	ld.f32 	%f71, [%rd10+8];
	sub.f32 	%f7, %f70, %f71;
	cvt.f64.f32 	%fd50, %f7;
	{
	.reg .b32 %temp; 
	mov.b64 	{%temp, %r71}, %fd50;
	}
	abs.f64 	%fd11, %fd50;
	{ // callseq 18, 0
	.param .b64 param0;
	st.param.f64 	[param0], %fd11;
	.param .b64 retval0;
	call.uni (retval0), 
	__internal_accurate_pow, 
	(
	param0
	);
	ld.param.f64 	%fd51, [retval0];
	} // callseq 18
	setp.lt.s32 	%p61, %r71, 0;
	neg.f64 	%fd53, %fd51;
	selp.f64 	%fd54, %fd53, %fd51, %p58;
	selp.f64 	%fd55, %fd54, %fd51, %p61;
	setp.eq.f32 	%p62, %f7, 0f00000000;
	selp.b32 	%r218, %r71, 0, %p58;
	or.b32  	%r219, %r218, 2146435072;
	selp.b32 	%r220, %r219, %r218, %p57;
	mov.b32 	%r221, 0;
	mov.b64 	%fd56, {%r221, %r220};
	selp.f64 	%fd81, %fd56, %fd55, %p62;
	add.f64 	%fd57, %fd50, 0d4000000000000000;
	{
	.reg .b32 %temp; 
	mov.b64 	{%temp, %r222}, %fd57;
	}
	and.b32  	%r223, %r222, 2146435072;
	setp.ne.s32 	%p63, %r223, 2146435072;
	@%p63 bra 	$L__BB0_66;
	setp.nan.f32 	%p64, %f7, %f7;
	@%p64 bra 	$L__BB0_65;
	setp.neu.f64 	%p65, %fd11, 0d7FF0000000000000;
	@%p65 bra 	$L__BB0_66;
	or.b32  	%r224, %r29, -2147483648;
	selp.b32 	%r225, %r224, %r29, %p1;
	selp.b32 	%r226, %r225, %r29, %p61;
	mov.b32 	%r227, 0;
	mov.b64 	%fd81, {%r227, %r226};
	bra.uni 	$L__BB0_66;
$L__BB0_65:
	mov.f64 	%fd59, 0d4000000000000000;
	add.rn.f64 	%fd81, %fd50, %fd59;
$L__BB0_66:
	setp.eq.f32 	%p67, %f7, 0f3F800000;
	mul.f64 	%fd60, %fd81, 0d3FE0000000000000;
	selp.f64 	%fd61, 0d3FE0000000000000, %fd60, %p67;
	cvt.f64.f32 	%fd62, %f6;
	add.f64 	%fd63, %fd61, %fd62;
	cvt.rn.f32.f64 	%f8, %fd63;
	setp.eq.s32 	%p68, %r293, 12;
	@%p68 bra 	$L__BB0_73;
	ld.global.f32 	%f72, [%rd9+12];
	ld.f32 	%f73, [%rd10+12];
	sub.f32 	%f9, %f72, %f73;
	cvt.f64.f32 	%fd64, %f9;
	{
	.reg .b32 %temp; 
	mov.b64 	{%temp, %r72}, %fd64;
	}
	abs.f64 	%fd16, %fd64;
	{ // callseq 19, 0
	.param .b64 param0;
	st.param.f64 	[param0], %fd16;
	.param .b64 retval0;
	call.uni (retval0), 
	__internal_accurate_pow, 
	(
	param0
	);
	ld.param.f64 	%fd65, [retval0];
	} // callseq 19
	setp.lt.s32 	%p72, %r72, 0;
	neg.f64 	%fd67, %fd65;
	selp.f64 	%fd68, %fd67, %fd65, %p58;
	selp.f64 	%fd69, %fd68, %fd65, %p72;
	setp.eq.f32 	%p73, %f9, 0f00000000;
	selp.b32 	%r228, %r72, 0, %p58;
	or.b32  	%r229, %r228, 2146435072;
	selp.b32 	%r230, %r229, %r228, %p57;
	mov.b32 	%r231, 0;
	mov.b64 	%fd70, {%r231, %r230};
	selp.f64 	%fd82, %fd70, %fd69, %p73;
	add.f64 	%fd71, %fd64, 0d4000000000000000;
	{
	.reg .b32 %temp; 
	mov.b64 	{%temp, %r232}, %fd71;
	}
	and.b32  	%r233, %r232, 2146435072;
	setp.ne.s32 	%p74, %r233, 2146435072;
	@%p74 bra 	$L__BB0_72;
	setp.nan.f32 	%p75, %f9, %f9;
	@%p75 bra 	$L__BB0_71;
	setp.neu.f64 	%p76, %fd16, 0d7FF0000000000000;
	@%p76 bra 	$L__BB0_72;
	or.b32  	%r234, %r29, -2147483648;
	selp.b32 	%r235, %r234, %r29, %p1;
	selp.b32 	%r236, %r235, %r29, %p72;
	mov.b32 	%r237, 0;
	mov.b64 	%fd82, {%r237, %r236};
	bra.uni 	$L__BB0_72;
$L__BB0_71:
	mov.f64 	%fd73, 0d4000000000000000;
	add.rn.f64 	%fd82, %fd64, %fd73;
$L__BB0_72:
	setp.eq.f32 	%p78, %f9, 0f3F800000;
	mul.f64 	%fd74, %fd82, 0d3FE0000000000000;
	selp.f64 	%fd75, 0d3FE0000000000000, %fd74, %p78;
	cvt.f64.f32 	%fd76, %f8;
	add.f64 	%fd77, %fd75, %fd76;
	cvt.rn.f32.f64 	%f193, %fd77;
	add.s32 	%r293, %r293, 4;
	bra.uni 	$L__BB0_51;
$L__BB0_73:
	add.f32 	%f192, %f192, %f8;
	not.pred 	%p79, %p108;
	@%p79 bra 	$L__BB0_118;
	mov.b32 	%r294, 0;
$L__BB0_75:
	ld.param.u64 	%rd233, [_Z8trainingPfPiS_S__param_3];
	ld.u64 	%rd153, [%rd78+16];
	mul.wide.u32 	%rd154, %r294, 4;
	add.s64 	%rd155, %rd153, %rd154;
	ld.f32 	%f74, [%rd155];
	shl.b32 	%r239, %r275, 4;
	mov.u32 	%r240, %ctaid.x;
	mov.u32 	%r241, %ntid.x;
	mov.u32 	%r242, %tid.x;
	mad.lo.s32 	%r243, %r240, %r241, %r242;
	add.s32 	%r244, %r239, %r243;
	mad.lo.s32 	%r245, %r244, 15, %r294;
	cvta.to.global.u64 	%rd156, %rd233;
	mul.wide.s32 	%rd157, %r245, 4;
	add.s64 	%rd158, %rd156, %rd157;
	ld.global.f32 	%f75, [%rd158];
	sub.f32 	%f76, %f74, %f75;
	ld.u64 	%rd159, [%rd38+8];
	ld.u64 	%rd160, [%rd159];
	add.s64 	%rd161, %rd160, %rd154;
	st.f32 	[%rd161], %f76;
	mov.f32 	%f77, 0f3F800000;
	sub.f32 	%f78, %f77, %f74;
	mul.f32 	%f79, %f74, %f78;
	ld.u64 	%rd162, [%rd38+8];
	ld.u64 	%rd163, [%rd162];
	add.s64 	%rd164, %rd163, %rd154;
	ld.f32 	%f80, [%rd164];
	mul.f32 	%f81, %f79, %f80;
	st.f32 	[%rd164], %f81;
	ld.global.u32 	%r297, [%rd1+4];
	setp.lt.s32 	%p80, %r297, 1;
	@%p80 bra 	$L__BB0_78;
	mov.b32 	%r295, 0;
$L__BB0_77:
	ld.u64 	%rd165, [%rd38+8];
	ld.u64 	%rd166, [%rd165];
	add.s64 	%rd168, %rd166, %rd154;
	ld.f32 	%f82, [%rd168];
	ld.u64 	%rd169, [%rd78+8];
	mul.wide.u32 	%rd170, %r295, 4;
	add.s64 	%rd171, %rd169, %rd170;
	ld.f32 	%f83, [%rd171];
	mul.f32 	%f84, %f82, %f83;
	add.s32 	%r78, %r295, 1;
	mul.wide.u32 	%rd172, %r295, 8;
	add.s64 	%rd173, %rd165, %rd172;
	ld.u64 	%rd174, [%rd173+8];
	add.s64 	%rd175, %rd174, %rd154;
	st.f32 	[%rd175], %f84;
	ld.global.u32 	%r297, [%rd1+4];
	setp.lt.s32 	%p81, %r78, %r297;
	mov.u32 	%r295, %r78;
	@%p81 bra 	$L__BB0_77;
$L__BB0_78:
	add.s32 	%r294, %r294, 1;
	ld.global.u32 	%r247, [%rd1+8];
	setp.lt.s32 	%p82, %r294, %r247;
	@%p82 bra 	$L__BB0_75;
$L__BB0_79:
	setp.lt.s32 	%p83, %r297, 1;
	@%p83 bra 	$L__BB0_99;
	mov.b32 	%r298, 0;
$L__BB0_81:
	ld.global.u32 	%r84, [%rd1+8];
	setp.lt.s32 	%p84, %r84, 1;
	mov.f32 	%f201, 0f00000000;
	@%p84 bra 	$L__BB0_95;
	ld.u64 	%rd176, [%rd19+8];
	mul.wide.u32 	%rd177, %r298, 8;
	add.s64 	%rd178, %rd176, %rd177;
	ld.u64 	%rd11, [%rd178+8];
	ld.u64 	%rd179, [%rd38+8];
	ld.u64 	%rd12, [%rd179];
	setp.lt.u32 	%p85, %r84, 16;
	mov.f32 	%f201, 0f00000000;
	mov.b32 	%r301, 0;
	@%p85 bra 	$L__BB0_85;
	mov.f32 	%f201, 0f00000000;
	mov.b32 	%r299, 0;
$L__BB0_84:
	.pragma "nounroll";
	mul.wide.u32 	%rd180, %r299, 4;
	add.s64 	%rd181, %rd11, %rd180;
	ld.f32 	%f89, [%rd181];
	add.s64 	%rd182, %rd12, %rd180;
	ld.f32 	%f90, [%rd182];
	fma.rn.f32 	%f91, %f89, %f90, %f201;
	ld.f32 	%f92, [%rd181+4];
	ld.f32 	%f93, [%rd182+4];
	fma.rn.f32 	%f94, %f92, %f93, %f91;
	ld.f32 	%f95, [%rd181+8];
	ld.f32 	%f96, [%rd182+8];
	fma.rn.f32 	%f97, %f95, %f96, %f94;
	ld.f32 	%f98, [%rd181+12];
	ld.f32 	%f99, [%rd182+12];
	fma.rn.f32 	%f100, %f98, %f99, %f97;
	ld.f32 	%f101, [%rd181+16];
	ld.f32 	%f102, [%rd182+16];
	fma.rn.f32 	%f103, %f101, %f102, %f100;
	ld.f32 	%f104, [%rd181+20];
	ld.f32 	%f105, [%rd182+20];
	fma.rn.f32 	%f106, %f104, %f105, %f103;
	ld.f32 	%f107, [%rd181+24];
	ld.f32 	%f108, [%rd182+24];
	fma.rn.f32 	%f109, %f107, %f108, %f106;
	ld.f32 	%f110, [%rd181+28];
	ld.f32 	%f111, [%rd182+28];
	fma.rn.f32 	%f112, %f110, %f111, %f109;
	ld.f32 	%f113, [%rd181+32];
	ld.f32 	%f114, [%rd182+32];
	fma.rn.f32 	%f115, %f113, %f114, %f112;
	ld.f32 	%f116, [%rd181+36];
	ld.f32 	%f117, [%rd182+36];
	fma.rn.f32 	%f118, %f116, %f117, %f115;
	ld.f32 	%f119, [%rd181+40];
	ld.f32 	%f120, [%rd182+40];
	fma.rn.f32 	%f121, %f119, %f120, %f118;
	ld.f32 	%f122, [%rd181+44];
	ld.f32 	%f123, [%rd182+44];
	fma.rn.f32 	%f124, %f122, %f123, %f121;
	ld.f32 	%f125, [%rd181+48];
	ld.f32 	%f126, [%rd182+48];
	fma.rn.f32 	%f127, %f125, %f126, %f124;
	ld.f32 	%f128, [%rd181+52];
	ld.f32 	%f129, [%rd182+52];
	fma.rn.f32 	%f130, %f128, %f129, %f127;
	ld.f32 	%f131, [%rd181+56];
	ld.f32 	%f132, [%rd182+56];
	fma.rn.f32 	%f133, %f131, %f132, %f130;
	ld.f32 	%f134, [%rd181+60];
	ld.f32 	%f135, [%rd182+60];
	fma.rn.f32 	%f201, %f134, %f135, %f133;
	add.s32 	%r299, %r299, 16;
	and.b32  	%r301, %r84, 2147483632;
	setp.ne.s32 	%p86, %r299, %r301;
	@%p86 bra 	$L__BB0_84;
$L__BB0_85:
	and.b32  	%r89, %r84, 15;
	setp.eq.s32 	%p87, %r89, 0;
	@%p87 bra 	$L__BB0_95;
	setp.lt.u32 	%p88, %r89, 8;
	@%p88 bra 	$L__BB0_88;
	mul.wide.u32 	%rd183, %r301, 4;
	add.s64 	%rd184, %rd11, %rd183;
	ld.f32 	%f137, [%rd184];
	add.s64 	%rd185, %rd12, %rd183;
	ld.f32 	%f138, [%rd185];
	fma.rn.f32 	%f139, %f137, %f138, %f201;
	ld.f32 	%f140, [%rd184+4];
	ld.f32 	%f141, [%rd185+4];
	fma.rn.f32 	%f142, %f140, %f141, %f139;
	ld.f32 	%f143, [%rd184+8];
	ld.f32 	%f144, [%rd185+8];
	fma.rn.f32 	%f145, %f143, %f144, %f142;
	ld.f32 	%f146, [%rd184+12];
	ld.f32 	%f147, [%rd185+12];
	fma.rn.f32 	%f148, %f146, %f147, %f145;
	ld.f32 	%f149, [%rd184+16];
	ld.f32 	%f150, [%rd185+16];
	fma.rn.f32 	%f151, %f149, %f150, %f148;
	ld.f32 	%f152, [%rd184+20];
	ld.f32 	%f153, [%rd185+20];
	fma.rn.f32 	%f154, %f152, %f153, %f151;
	ld.f32 	%f155, [%rd184+24];
	ld.f32 	%f156, [%rd185+24];
	fma.rn.f32 	%f157, %f155, %f156, %f154;
	ld.f32 	%f158, [%rd184+28];
	ld.f32 	%f159, [%rd185+28];
	fma.rn.f32 	%f201, %f158, %f159, %f157;
	add.s32 	%r301, %r301, 8;
$L__BB0_88:
	and.b32  	%r92, %r84, 7;
	setp.eq.s32 	%p89, %r92, 0;
	@%p89 bra 	$L__BB0_95;
	and.b32  	%r93, %r84, 3;
	setp.lt.u32 	%p90, %r92, 4;
	@%p90 bra 	$L__BB0_91;
	mul.wide.u32 	%rd186, %r301, 4;
	add.s64 	%rd187, %rd11, %rd186;
	ld.f32 	%f161, [%rd187];
	add.s64 	%rd188, %rd12, %rd186;
	ld.f32 	%f162, [%rd188];
	fma.rn.f32 	%f163, %f161, %f162, %f201;
	ld.f32 	%f164, [%rd187+4];
	ld.f32 	%f165, [%rd188+4];
	fma.rn.f32 	%f166, %f164, %f165, %f163;
	ld.f32 	%f167, [%rd187+8];
	ld.f32 	%f168, [%rd188+8];
	fma.rn.f32 	%f169, %f167, %f168, %f166;
	ld.f32 	%f170, [%rd187+12];
	ld.f32 	%f171, [%rd188+12];
	fma.rn.f32 	%f201, %f170, %f171, %f169;
	add.s32 	%r301, %r301, 4;
$L__BB0_91:
	setp.eq.s32 	%p91, %r93, 0;
	@%p91 bra 	$L__BB0_95;
	mul.wide.u32 	%rd189, %r301, 4;
	add.s64 	%rd13, %rd11, %rd189;
	ld.f32 	%f172, [%rd13];
	add.s64 	%rd14, %rd12, %rd189;
	ld.f32 	%f173, [%rd14];
	fma.rn.f32 	%f201, %f172, %f173, %f201;
	setp.eq.s32 	%p92, %r93, 1;
	@%p92 bra 	$L__BB0_95;
	ld.f32 	%f174, [%rd13+4];
	ld.f32 	%f175, [%rd14+4];
	fma.rn.f32 	%f201, %f174, %f175, %f201;
	setp.eq.s32 	%p93, %r93, 2;
	@%p93 bra 	$L__BB0_95;
	ld.f32 	%f176, [%rd13+8];
	ld.f32 	%f177, [%rd14+8];
	fma.rn.f32 	%f201, %f176, %f177, %f201;
$L__BB0_95:
	ld.u64 	%rd190, [%rd78+8];
	mul.wide.u32 	%rd191, %r298, 4;
	add.s64 	%rd192, %rd190, %rd191;
	ld.f32 	%f178, [%rd192];
	mov.f32 	%f179, 0f3F800000;
	sub.f32 	%f180, %f179, %f178;
	mul.f32 	%f181, %f178, %f180;
	mul.f32 	%f182, %f201, %f181;
	ld.u64 	%rd193, [%rd38];
	ld.u64 	%rd194, [%rd193];
	add.s64 	%rd195, %rd194, %rd191;
	st.f32 	[%rd195], %f182;
	ld.global.u32 	%r251, [%rd1];
	setp.lt.s32 	%p94, %r251, 1;
	@%p94 bra 	$L__BB0_98;
	mov.b32 	%r303, 0;
$L__BB0_97:
	ld.u64 	%rd196, [%rd38];
	ld.u64 	%rd197, [%rd196];
	add.s64 	%rd199, %rd197, %rd191;
	ld.f32 	%f183, [%rd199];
	ld.u64 	%rd200, [%rd78];
	mul.wide.u32 	%rd201, %r303, 4;
	add.s64 	%rd202, %rd200, %rd201;
	ld.f32 	%f184, [%rd202];
	mul.f32 	%f185, %f183, %f184;
	add.s32 	%r97, %r303, 1;
	mul.wide.u32 	%rd203, %r303, 8;
	add.s64 	%rd204, %rd196, %rd203;
	ld.u64 	%rd205, [%rd204+8];
	add.s64 	%rd206, %rd205, %rd191;
	st.f32 	[%rd206], %f185;
	ld.global.u32 	%r253, [%rd1];
	setp.lt.s32 	%p95, %r97, %r253;
	mov.u32 	%r303, %r97;
	@%p95 bra 	$L__BB0_97;
$L__BB0_98:
	add.s32 	%r298, %r298, 1;
	ld.global.u32 	%r254, [%rd1+4];
	setp.lt.s32 	%p96, %r298, %r254;
	@%p96 bra 	$L__BB0_81;
$L__BB0_99:
	bar.sync 	0;
	ld.global.u32 	%r308, [%rd1];
	setp.lt.s32 	%p97, %r308, 0;
	ld.global.u32 	%r315, [%rd1+4];
	@%p97 bra 	$L__BB0_106;
	mov.b32 	%r306, 0;
$L__BB0_101:
	setp.lt.s32 	%p98, %r315, 1;
	@%p98 bra 	$L__BB0_105;
	mov.b32 	%r307, 0;
$L__BB0_103:
	ld.u64 	%rd207, [%rd19];
	mul.wide.u32 	%rd208, %r306, 8;
	add.s64 	%rd209, %rd207, %rd208;
	ld.u64 	%rd210, [%rd209];
	mul.wide.u32 	%rd211, %r307, 4;
	add.s64 	%rd212, %rd210, %rd211;
	ld.u64 	%rd213, [%rd38];
	add.s64 	%rd214, %rd213, %rd208;
	ld.u64 	%rd215, [%rd214];
	add.s64 	%rd216, %rd215, %rd211;
	ld.f32 	%f186, [%rd216];
	mul.f32 	%f187, %f186, 0fBF000000;
	atom.add.f32 	%f188, [%rd212], %f187;
	add.s32 	%r307, %r307, 1;
	ld.global.u32 	%r315, [%rd1+4];
	setp.lt.s32 	%p99, %r307, %r315;
	@%p99 bra 	$L__BB0_103;
	ld.global.u32 	%r308, [%rd1];
$L__BB0_105:
	add.s32 	%r110, %r306, 1;
	setp.lt.s32 	%p100, %r306, %r308;
	mov.u32 	%r306, %r110;
	@%p100 bra 	$L__BB0_101;
$L__BB0_106:
	setp.lt.s32 	%p101, %r315, 0;
	@%p101 bra 	$L__BB0_113;
	ld.global.u32 	%r316, [%rd1+8];
	mov.b32 	%r313, 0;
$L__BB0_108:
	setp.lt.s32 	%p102, %r316, 1;
	@%p102 bra 	$L__BB0_112;
	mov.b32 	%r314, 0;
$L__BB0_110:
	ld.u64 	%rd217, [%rd19+8];
	mul.wide.u32 	%rd218, %r313, 8;
	add.s64 	%rd219, %rd217, %rd218;
	ld.u64 	%rd220, [%rd219];
	mul.wide.u32 	%rd221, %r314, 4;
	add.s64 	%rd222, %rd220, %rd221;
	ld.u64 	%rd223, [%rd38+8];
	add.s64 	%rd224, %rd223, %rd218;
	ld.u64 	%rd225, [%rd224];
	add.s64 	%rd226, %rd225, %rd221;
	ld.f32 	%f189, [%rd226];
	mul.f32 	%f190, %f189, 0fBF000000;
	atom.add.f32 	%f191, [%rd222], %f190;
	add.s32 	%r314, %r314, 1;
	ld.global.u32 	%r316, [%rd1+8];
	setp.lt.s32 	%p103, %r314, %r316;
	@%p103 bra 	$L__BB0_110;
	ld.global.u32 	%r315, [%rd1+4];
$L__BB0_112:
	add.s32 	%r122, %r313, 1;
	setp.lt.s32 	%p104, %r313, %r315;
	mov.u32 	%r313, %r122;
	@%p104 bra 	$L__BB0_108;
$L__BB0_113:
	add.s32 	%r124, %r275, 48;
	setp.lt.s32 	%p105, %r275, 72;
	mov.u32 	%r275, %r124;
	@%p105 bra 	$L__BB0_23;
	setp.ne.s32 	%p106, %r32, 0;
	@%p106 bra 	$L__BB0_116;
	cvt.f64.f32 	%fd78, %f192;
	add.u64 	%rd227, %SP, 0;
	add.u64 	%rd228, %SPL, 0;
	st.local.f64 	[%rd228], %fd78;
	mov.u64 	%rd229, $str$1;
	cvta.global.u64 	%rd230, %rd229;
	{ // callseq 20, 0
	.param .b64 param0;
	st.param.b64 	[param0], %rd230;
	.param .b64 param1;
	st.param.b64 	[param1], %rd227;
	.param .b32 retval0;
	call.uni (retval0), 
	vprintf, 
	(
	param0, 
	param1
	);
	ld.param.b32 	%r259, [retval0];
	} // callseq 20
$L__BB0_116:
	add.s32 	%r273, %r273, 1;
	setp.ne.s32 	%p107, %r273, 200000;
	@%p107 bra 	$L__BB0_20;
$L__BB0_117:
	ret;
$L__BB0_118:
	ld.global.u32 	%r297, [%rd1+4];
	bra.uni 	$L__BB0_79;

}
.func  (.param .b64 func_retval0) __internal_accurate_pow(
	.param .b64 __internal_accurate_pow_param_0
)
{
	.reg .pred 	%p<8>;
	.reg .b32 	%r<49>;
	.reg .b32 	%f<3>;
	.reg .b64 	%fd<109>;

	ld.param.f64 	%fd10, [__internal_accurate_pow_param_0];
	{
	.reg .b32 %temp; 
	mov.b64 	{%temp, %r46}, %fd10;
	}
	{
	.reg .b32 %temp; 
	mov.b64 	{%r45, %temp}, %fd10;
	}
	shr.u32 	%r47, %r46, 20;
	setp.gt.u32 	%p1, %r46, 1048575;
	@%p1 bra 	$L__BB1_2;
	mul.f64 	%fd11, %fd10, 0d4350000000000000;
	{
	.reg .b32 %temp; 
	mov.b64 	{%temp, %r46}, %fd11;
	}
	{
	.reg .b32 %temp; 
	mov.b64 	{%r45, %temp}, %fd11;
	}
	shr.u32 	%r16, %r46, 20;
	add.s32 	%r47, %r16, -54;
$L__BB1_2:
	add.s32 	%r48, %r47, -1023;
	and.b32  	%r17, %r46, -2146435073;
	or.b32  	%r18, %r17, 1072693248;
	mov.b64 	%fd107, {%r45, %r18};
	setp.lt.u32 	%p2, %r18, 1073127583;
	@%p2 bra 	$L__BB1_4;
	{
	.reg .b32 %temp; 
	mov.b64 	{%r19, %temp}, %fd107;
	}
	{
	.reg .b32 %temp; 
	mov.b64 	{%temp, %r20}, %fd107;
	}
	add.s32 	%r21, %r20, -1048576;
	mov.b64 	%fd107, {%r19, %r21};
	add.s32 	%r48, %r47, -1022;
$L__BB1_4:
	add.f64 	%fd12, %fd107, 0dBFF0000000000000;
	add.f64 	%fd13, %fd107, 0d3FF0000000000000;
	rcp.approx.ftz.f64 	%fd14, %fd13;
	neg.f64 	%fd15, %fd13;
	fma.rn.f64 	%fd16, %fd15, %fd14, 0d3FF0000000000000;
	fma.rn.f64 	%fd17, %fd16, %fd16, %fd16;
	fma.rn.f64 	%fd18, %fd17, %fd14, %fd14;
	mul.f64 	%fd19, %fd12, %fd18;
	fma.rn.f64 	%fd20, %fd12, %fd18, %fd19;
	mul.f64 	%fd21, %fd20, %fd20;
	fma.rn.f64 	%fd22, %fd21, 0d3EB0F5FF7D2CAFE2, 0d3ED0F5D241AD3B5A;
	fma.rn.f64 	%fd23, %fd22, %fd21, 0d3EF3B20A75488A3F;
	fma.rn.f64 	%fd24, %fd23, %fd21, 0d3F1745CDE4FAECD5;
	fma.rn.f64 	%fd25, %fd24, %fd21, 0d3F3C71C7258A578B;
	fma.rn.f64 	%fd26, %fd25, %fd21, 0d3F6249249242B910;
	fma.rn.f64 	%fd27, %fd26, %fd21, 0d3F89999999999DFB;
	sub.f64 	%fd28, %fd12, %fd20;
	add.f64 	%fd29, %fd28, %fd28;
	neg.f64 	%fd30, %fd20;
	fma.rn.f64 	%fd31, %fd30, %fd12, %fd29;
	mul.f64 	%fd32, %fd18, %fd31;
	fma.rn.f64 	%fd33, %fd21, %fd27, 0d3FB5555555555555;
	mov.f64 	%fd34, 0d3FB5555555555555;
	sub.f64 	%fd35, %fd34, %fd33;
	fma.rn.f64 	%fd36, %fd21, %fd27, %fd35;
	add.f64 	%fd37, %fd36, 0dBC46A4CB00B9E7B0;
	add.f64 	%fd38, %fd33, %fd37;
	sub.f64 	%fd39, %fd33, %fd38;
	add.f64 	%fd40, %fd37, %fd39;
	mul.rn.f64 	%fd41, %fd20, %fd20;
	neg.f64 	%fd42, %fd41;
	fma.rn.f64 	%fd43, %fd20, %fd20, %fd42;
	{
	.reg .b32 %temp; 
	mov.b64 	{%r22, %temp}, %fd32;
	}
	{
	.reg .b32 %temp; 
	mov.b64 	{%temp, %r23}, %fd32;
	}
	add.s32 	%r24, %r23, 1048576;
	mov.b64 	%fd44, {%r22, %r24};
	fma.rn.f64 	%fd45, %fd20, %fd44, %fd43;
	mul.rn.f64 	%fd46, %fd41, %fd20;
	neg.f64 	%fd47, %fd46;
	fma.rn.f64 	%fd48, %fd41, %fd20, %fd47;
	fma.rn.f64 	%fd49, %fd41, %fd32, %fd48;
	fma.rn.f64 	%fd50, %fd45, %fd20, %fd49;
	mul.rn.f64 	%fd51, %fd38, %fd46;
	neg.f64 	%fd52, %fd51;
	fma.rn.f64 	%fd53, %fd38, %fd46, %fd52;
	fma.rn.f64 	%fd54, %fd38, %fd50, %fd53;
	fma.rn.f64 	%fd55, %fd40, %fd46, %fd54;
	add.f64 	%fd56, %fd51, %fd55;
	sub.f64 	%fd57, %fd51, %fd56;
	add.f64 	%fd58, %fd55, %fd57;
	add.f64 	%fd59, %fd20, %fd56;
	sub.f64 	%fd60, %fd20, %fd59;
	add.f64 	%fd61, %fd56, %fd60;
	add.f64 	%fd62, %fd58, %fd61;
	add.f64 	%fd63, %fd32, %fd62;
	add.f64 	%fd64, %fd59, %fd63;
	sub.f64 	%fd65, %fd59, %fd64;
	add.f64 	%fd66, %fd63, %fd65;
	xor.b32  	%r25, %r48, -2147483648;
	mov.b32 	%r26, 1127219200;
	mov.b64 	%fd67, {%r25, %r26};
	mov.b32 	%r27, -2147483648;
	mov.b64 	%fd68, {%r27, %r26};
	sub.f64 	%fd69, %fd67, %fd68;
	fma.rn.f64 	%fd70, %fd69, 0d3FE62E42FEFA39EF, %fd64;
	fma.rn.f64 	%fd71, %fd69, 0dBFE62E42FEFA39EF, %fd70;
	sub.f64 	%fd72, %fd71, %fd64;
	sub.f64 	%fd73, %fd66, %fd72;
	fma.rn.f64 	%fd74, %fd69, 0d3C7ABC9E3B39803F, %fd73;
	add.f64 	%fd75, %fd70, %fd74;
	sub.f64 	%fd76, %fd70, %fd75;
	add.f64 	%fd77, %fd74, %fd76;
	mov.f64 	%fd78, 0d4000000000000000;
	{
	.reg .b32 %temp; 
	mov.b64 	{%temp, %r28}, %fd78;
	}
	{
	.reg .b32 %temp; 
	mov.b64 	{%r29, %temp}, %fd78;
	}
	shl.b32 	%r30, %r28, 1;
	setp.gt.u32 	%p3, %r30, -33554433;
	and.b32  	%r31, %r28, -15728641;
	selp.b32 	%r32, %r31, %r28, %p3;
	mov.b64 	%fd79, {%r29, %r32};
	mul.rn.f64 	%fd80, %fd75, %fd79;
	neg.f64 	%fd81, %fd80;
	fma.rn.f64 	%fd82, %fd75, %fd79, %fd81;
	fma.rn.f64 	%fd83, %fd77, %fd79, %fd82;
	add.f64 	%fd4, %fd80, %fd83;
	sub.f64 	%fd84, %fd80, %fd4;
	add.f64 	%fd5, %fd83, %fd84;
	fma.rn.f64 	%fd85, %fd4, 0d3FF71547652B82FE, 0d4338000000000000;
	{
	.reg .b32 %temp; 
	mov.b64 	{%r13, %temp}, %fd85;
	}
	mov.f64 	%fd86, 0dC338000000000000;
	add.rn.f64 	%fd87, %fd85, %fd86;
	fma.rn.f64 	%fd88, %fd87, 0dBFE62E42FEFA39EF, %fd4;
	fma.rn.f64 	%fd89, %fd87, 0dBC7ABC9E3B39803F, %fd88;
	fma.rn.f64 	%fd90, %fd89, 0d3E5ADE1569CE2BDF, 0d3E928AF3FCA213EA;
	fma.rn.f64 	%fd91, %fd90, %fd89, 0d3EC71DEE62401315;
	fma.rn.f64 	%fd92, %fd91, %fd89, 0d3EFA01997C89EB71;
	fma.rn.f64 	%fd93, %fd92, %fd89, 0d3F2A01A014761F65;
	fma.rn.f64 	%fd94, %fd93, %fd89, 0d3F56C16C1852B7AF;
	fma.rn.f64 	%fd95, %fd94, %fd89, 0d3F81111111122322;
	fma.rn.f64 	%fd96, %fd95, %fd89, 0d3FA55555555502A1;
	fma.rn.f64 	%fd97, %fd96, %fd89, 0d3FC5555555555511;
	fma.rn.f64 	%fd98, %fd97, %fd89, 0d3FE000000000000B;
	fma.rn.f64 	%fd99, %fd98, %fd89, 0d3FF0000000000000;
	fma.rn.f64 	%fd100, %fd99, %fd89, 0d3FF0000000000000;
	{
	.reg .b32 %temp; 
	mov.b64 	{%r14, %temp}, %fd100;
	}
	{
	.reg .b32 %temp; 
	mov.b64 	{%temp, %r15}, %fd100;
	}
	shl.b32 	%r33, %r13, 20;
	add.s32 	%r34, %r33, %r15;
	mov.b64 	%fd108, {%r14, %r34};
	{
	.reg .b32 %temp; 
	mov.b64 	{%temp, %r35}, %fd4;
	}
	mov.b32 	%f2, %r35;
	abs.f32 	%f1, %f2;
	setp.lt.f32 	%p4, %f1, 0f4086232B;
	@%p4 bra 	$L__BB1_7;
	setp.lt.f64 	%p5, %fd4, 0d0000000000000000;
	add.f64 	%fd101, %fd4, 0d7FF0000000000000;
	selp.f64 	%fd108, 0d0000000000000000, %fd101, %p5;
	setp.geu.f32 	%p6, %f1, 0f40874800;
	@%p6 bra 	$L__BB1_7;
	shr.u32 	%r36, %r13, 31;
	add.s32 	%r37, %r13, %r36;
	shr.s32 	%r38, %r37, 1;
	shl.b32 	%r39, %r38, 20;
	add.s32 	%r40, %r15, %r39;
	mov.b64 	%fd102, {%r14, %r40};
	sub.s32 	%r41, %r13, %r38;
	shl.b32 	%r42, %r41, 20;
	add.s32 	%r43, %r42, 1072693248;
	mov.b32 	%r44, 0;
	mov.b64 	%fd103, {%r44, %r43};
	mul.f64 	%fd108, %fd103, %fd102;
$L__BB1_7:
	abs.f64 	%fd104, %fd108;
	setp.eq.f64 	%p7, %fd104, 0d7FF0000000000000;
	fma.rn.f64 	%fd105, %fd108, %fd5, %fd108;
	selp.f64 	%fd106, %fd108, %fd105, %p7;
	st.param.f64 	[func_retval0], %fd106;
	ret;

}


// ===== COMPILED SASS (sm_100) =====

	.target	sm_100

	.elftype	@"ET_EXEC"


//--------------------- .note.nv.tkinfo           --------------------------
	.section	.note.nv.tkinfo,"",@"SHT_NOTE"
	.sectionflags	@"SHF_NOTE_NV_TKINFO"
	.tkinfo
        /*0018*/ 	.word	0x00000002
        /*0030*/ 	.string	""
        /*0030*/ 	.string	"ptxas"
        /*0030*/ 	.string	"Cuda compilation tools, release 13.0, V13.0.88"
        /*0030*/ 	.string	"Build cuda_13.0.r13.0/compiler.36424714_0"
        /*0030*/ 	.string	"-arch sm_100 -m 64 "



//--------------------- .note.nv.cuinfo           --------------------------
	.section	.note.nv.cuinfo,"",@"SHT_NOTE"
	.sectionflags	@"SHF_NOTE_NV_CUINFO"
        /*0018*/ 	.short	0x0002
        /*001a*/ 	.short	0x0064
        /*001c*/ 	.short	0x0082
	.zero		2


//--------------------- .nv.info                  --------------------------
	.section	.nv.info,"",@"SHT_CUDA_INFO"
	.align	4


	//----- nvinfo : EIATTR_REGCOUNT
	.align		4
        /*0000*/ 	.byte	0x04, 0x2f
        /*0002*/ 	.short	(.L_3 - .L_2)
	.align		4
.L_2:
        /*0004*/ 	.word	index@(_Z8trainingPfPiS_S_)
        /*0008*/ 	.word	0x00000032


	//----- nvinfo : EIATTR_FRAME_SIZE
	.align		4
.L_3:
        /*000c*/ 	.byte	0x04, 0x11
        /*000e*/ 	.short	(.L_5 - .L_4)
	.align		4
.L_4:
        /*0010*/ 	.word	index@($_Z8trainingPfPiS_S_$__internal_accurate_pow)
        /*0014*/ 	.word	0x00000008


	//----- nvinfo : EIATTR_FRAME_SIZE
	.align		4
.L_5:
        /*0018*/ 	.byte	0x04, 0x11
        /*001a*/ 	.short	(.L_7 - .L_6)
	.align		4
.L_6:
        /*001c*/ 	.word	index@($__internal_0_$__cuda_sm20_rcp_rn_f32_slowpath)
        /*0020*/ 	.word	0x00000008


	//----- nvinfo : EIATTR_FRAME_SIZE
	.align		4
.L_7:
        /*0024*/ 	.byte	0x04, 0x11
        /*0026*/ 	.short	(.L_9 - .L_8)
	.align		4
.L_8:
        /*0028*/ 	.word	index@(_Z8trainingPfPiS_S_)
        /*002c*/ 	.word	0x00000008


	//----- nvinfo : EIATTR_MIN_STACK_SIZE
	.align		4
.L_9:
        /*0030*/ 	.byte	0x04, 0x12
        /*0032*/ 	.short	(.L_11 - .L_10)
	.align		4
.L_10:
        /*0034*/ 	.word	index@(_Z8trainingPfPiS_S_)
        /*0038*/ 	.word	0x00000008
.L_11:


//--------------------- .nv.compat                --------------------------
	.section	.nv.compat,"",@"SHT_CUDA_COMPAT_INFO"
	.align	4
        /*0000*/ 	.byte	0x02, 0x09, 0x00, 0x00, 0x02, 0x02, 0x01, 0x00, 0x02, 0x05, 0x05, 0x00, 0x03, 0x07, 0x01, 0x01
        /*0010*/ 	.byte	0x02, 0x03, 0x00, 0x00, 0x02, 0x06, 0x01, 0x00, 0x04, 0x0b, 0x08, 0x00, 0x01, 0x00, 0x00, 0x00
        /*0020*/ 	.byte	0x00, 0x00, 0x00, 0x00


//--------------------- .nv.info._Z8trainingPfPiS_S_ --------------------------
	.section	.nv.info._Z8trainingPfPiS_S_,"",@"SHT_CUDA_INFO"
	.sectionflags	@""
	.align	4


	//----- nvinfo : EIATTR_CUDA_API_VERSION
	.align		4
        /*0000*/ 	.byte	0x04, 0x37
        /*0002*/ 	.short	(.L_13 - .L_12)
.L_12:
        /*0004*/ 	.word	0x00000082


	//----- nvinfo : EIATTR_KPARAM_INFO
	.align		4
.L_13:
        /*0008*/ 	.byte	0x04, 0x17
        /*000a*/ 	.short	(.L_15 - .L_14)
.L_14:
        /*000c*/ 	.word	0x00000000
        /*0010*/ 	.short	0x0003
        /*0012*/ 	.short	0x0018
        /*0014*/ 	.byte	0x00, 0xf5, 0x21, 0x00


	//----- nvinfo : EIATTR_KPARAM_INFO
	.align		4
.L_15:
        /*0018*/ 	.byte	0x04, 0x17
        /*001a*/ 	.short	(.L_17 - .L_16)
.L_16:
        /*001c*/ 	.word	0x00000000
        /*0020*/ 	.short	0x0002
        /*0022*/ 	.short	0x0010
        /*0024*/ 	.byte	0x00, 0xf5, 0x21, 0x00


	//----- nvinfo : EIATTR_KPARAM_INFO
	.align		4
.L_17:
        /*0028*/ 	.byte	0x04, 0x17
        /*002a*/ 	.short	(.L_19 - .L_18)
.L_18:
        /*002c*/ 	.word	0x00000000
        /*0030*/ 	.short	0x0001
        /*0032*/ 	.short	0x0008
        /*0034*/ 	.byte	0x00, 0xf5, 0x21, 0x00


	//----- nvinfo : EIATTR_KPARAM_INFO
	.align		4
.L_19:
        /*0038*/ 	.byte	0x04, 0x17
        /*003a*/ 	.short	(.L_21 - .L_20)
.L_20:
        /*003c*/ 	.word	0x00000000
        /*0040*/ 	.short	0x0000
        /*0042*/ 	.short	0x0000
        /*0044*/ 	.byte	0x00, 0xf5, 0x21, 0x00


	//----- nvinfo : EIATTR_SPARSE_MMA_MASK
	.align		4
.L_21:
        /*0048*/ 	.byte	0x03, 0x50
        /*004a*/ 	.short	0x0000


	//----- nvinfo : EIATTR_MAXREG_COUNT
	.align		4
        /*004c*/ 	.byte	0x03, 0x1b
        /*004e*/ 	.short	0x00ff


	//----- nvinfo : EIATTR_NUM_BARRIERS
	.align		4
        /*0050*/ 	.byte	0x02, 0x4c
        /*0052*/ 	.byte	0x01
	.zero		1


	//----- nvinfo : EIATTR_EXTERNS
	.align		4
        /*0054*/ 	.byte	0x04, 0x0f
        /*0056*/ 	.short	(.L_23 - .L_22)


	//   ....[0]....
	.align		4
.L_22:
        /*0058*/ 	.word	index@(vprintf)


	//   ....[1]....
	.align		4
        /*005c*/ 	.word	index@(malloc)


	//----- nvinfo : EIATTR_MERCURY_ISA_VERSION
	.align		4
.L_23:
        /*0060*/ 	.byte	0x03, 0x5f
        /*0062*/ 	.short	0x0101


	//----- nvinfo : EIATTR_VRC_CTA_INIT_COUNT
	.align		4
        /*0064*/ 	.byte	0x02, 0x4a
	.zero		1
	.zero		1


	//----- nvinfo : EIATTR_SYSCALL_OFFSETS
	.align		4
        /*0068*/ 	.byte	0x04, 0x46
        /*006a*/ 	.short	(.L_25 - .L_24)


	//   ....[0]....
.L_24:
        /*006c*/ 	.word	0x00000130


	//   ....[1]....
        /*0070*/ 	.word	0x000001f0


	//   ....[2]....
        /*0074*/ 	.word	0x000003a0


	//   ....[3]....
        /*0078*/ 	.word	0x00000540


	//   ....[4]....
        /*007c*/ 	.word	0x00000600


	//   ....[5]....
        /*0080*/ 	.word	0x000006d0


	//   ....[6]....
        /*0084*/ 	.word	0x000008d0


	//   ....[7]....
        /*0088*/ 	.word	0x000009a0


	//   ....[8]....
        /*008c*/ 	.word	0x00000b90


	//   ....[9]....
        /*0090*/ 	.word	0x00000c30


	//   ....[10]....
        /*0094*/ 	.word	0x00000cc0


	//   ....[11]....
        /*0098*/ 	.word	0x00000d40


	//   ....[12]....
        /*009c*/ 	.word	0x00000de0


	//   ....[13]....
        /*00a0*/ 	.word	0x00000e70


	//   ....[14]....
        /*00a4*/ 	.word	0x00000f00


	//   ....[15]....
        /*00a8*/ 	.word	0x00001060


	//   ....[16]....
        /*00ac*/ 	.word	0x00003de0


	//----- nvinfo : EIATTR_EXIT_INSTR_OFFSETS
	.align		4
.L_25:
        /*00b0*/ 	.byte	0x04, 0x1c
        /*00b2*/ 	.short	(.L_27 - .L_26)


	//   ....[0]....
.L_26:
        /*00b4*/ 	.word	0x000000c0


	//   ....[1]....
        /*00b8*/ 	.word	0x00003e30


	//----- nvinfo : EIATTR_CRS_STACK_SIZE
	.align		4
.L_27:
        /*00bc*/ 	.byte	0x04, 0x1e
        /*00be*/ 	.short	(.L_29 - .L_28)
.L_28:
        /*00c0*/ 	.word	0x00000000


	//----- nvinfo : EIATTR_CBANK_PARAM_SIZE
	.align		4
.L_29:
        /*00c4*/ 	.byte	0x03, 0x19
        /*00c6*/ 	.short	0x0020


	//----- nvinfo : EIATTR_PARAM_CBANK
	.align		4
        /*00c8*/ 	.byte	0x04, 0x0a
        /*00ca*/ 	.short	(.L_31 - .L_30)
	.align		4
.L_30:
        /*00cc*/ 	.word	index@(.nv.constant0._Z8trainingPfPiS_S_)
        /*00d0*/ 	.short	0x0380
        /*00d2*/ 	.short	0x0020


	//----- nvinfo : EIATTR_SW_WAR
	.align		4
.L_31:
        /*00d4*/ 	.byte	0x04, 0x36
        /*00d6*/ 	.short	(.L_33 - .L_32)
.L_32:
        /*00d8*/ 	.word	0x00000008
.L_33:


//--------------------- .nv.callgraph             --------------------------
	.section	.nv.callgraph,"",@"SHT_CUDA_CALLGRAPH"
	.align	4
	.sectionentsize	8
	.align		4
        /*0000*/ 	.word	0x00000000
	.align		4
        /*0004*/ 	.word	0xffffffff
	.align		4
        /*0008*/ 	.word	index@(_Z8trainingPfPiS_S_)
	.align		4
        /*000c*/ 	.word	index@(vprintf)
	.align		4
        /*0010*/ 	.word	index@(_Z8trainingPfPiS_S_)
	.align		4
        /*0014*/ 	.word	index@(malloc)
	.align		4
        /*0018*/ 	.word	0x00000000
	.align		4
        /*001c*/ 	.word	0xfffffffe
	.align		4
        /*0020*/ 	.word	0x00000000
	.align		4
        /*0024*/ 	.word	0xfffffffd
	.align		4
        /*0028*/ 	.word	0x00000000
	.align		4
        /*002c*/ 	.word	0xfffffffc


//--------------------- .nv.constant4             --------------------------
	.section	.nv.constant4,"a",@progbits
	.align	8
	.align		8
.nv.constant4:
        /*0000*/ 	.dword	vprintf
	.align		8
        /*0008*/ 	.dword	malloc
	.align		8
        /*0010*/ 	.dword	$str
	.align		8
        /*0018*/ 	.dword	$str$1


//--------------------- .text._Z8trainingPfPiS_S_ --------------------------
	.section	.text._Z8trainingPfPiS_S_,"ax",@progbits
	.align	128
        .global         _Z8trainingPfPiS_S_
        .type           _Z8trainingPfPiS_S_,@function
        .size           _Z8trainingPfPiS_S_,(.L_x_124 - _Z8trainingPfPiS_S_)
        .other          _Z8trainingPfPiS_S_,@"STO_CUDA_ENTRY STV_DEFAULT"
_Z8trainingPfPiS_S_:
.text._Z8trainingPfPiS_S_:
[----:B------:R-:W0:Y:S01]  /*0000*/  LDC R1, c[0x0][0x37c] ;  /* 0x0000df00ff017b82 */ /* 0x000e220000000800 */
[----:B------:R-:W1:Y:S07]  /*0010*/  S2R R3, SR_TID.X ;  /* 0x0000000000037919 */ /* 0x000e6e0000002100 */
[----:B------:R-:W2:Y:S01]  /*0020*/  S2UR UR6, SR_CTAID.X ;  /* 0x00000000000679c3 */ /* 0x000ea20000002500 */
[----:B------:R-:W3:Y:S01]  /*0030*/  LDCU UR5, c[0x0][0x2fc] ;  /* 0x00005f80ff0577ac */ /* 0x000ee20008000800 */
[----:B0-----:R-:W-:Y:S01]  /*0040*/  VIADD R1, R1, 0xfffffff8 ;  /* 0xfffffff801017836 */ /* 0x001fe20000000000 */
[----:B------:R-:W1:Y:S01]  /*0050*/  LDCU UR38, c[0x0][0x360] ;  /* 0x00006c00ff2677ac */ /* 0x000e620008000800 */
[----:B------:R-:W0:Y:S01]  /*0060*/  LDCU UR4, c[0x0][0x2f8] ;  /* 0x00005f00ff0477ac */ /* 0x000e220008000800 */
[----:B--2---:R-:W-:-:S02]  /*0070*/  IMAD.U32 R28, RZ, RZ, UR6 ;  /* 0x00000006ff1c7e24 */ /* 0x004fc4000f8e00ff */
[----:B0-----:R-:W-:Y:S02]  /*0080*/  IADD3 R2, P1, PT, R1, UR4, RZ ;  /* 0x0000000401027c10 */ /* 0x001fe4000ff3e0ff */
[----:B-1----:R-:W-:Y:S02]  /*0090*/  IMAD R0, R28, UR38, R3 ;  /* 0x000000261c007c24 */ /* 0x002fe4000f8e0203 */
[----:B---3--:R-:W-:-:S03]  /*00a0*/  IADD3.X R26, PT, PT, RZ, UR5, RZ, P1, !PT ;  /* 0x00000005ff1a7c10 */ /* 0x008fc60008ffe4ff */
[----:B------:R-:W-:-:S13]  /*00b0*/  ISETP.GT.AND P0, PT, R0, 0x2f, PT ;  /* 0x0000002f0000780c */ /* 0x000fda0003f04270 */
[----:B------:R-:W-:Y:S05]  /*00c0*/  @P0 EXIT ;  /* 0x000000000000094d */ /* 0x000fea0003800000 */
[----:B------:R-:W-:Y:S01]  /*00d0*/  MOV R16, 0x8 ;  /* 0x0000000800107802 */ /* 0x000fe20000000f00 */
[----:B------:R-:W-:Y:S01]  /*00e0*/  IMAD.MOV.U32 R4, RZ, RZ, 0x10 ;  /* 0x00000010ff047424 */ /* 0x000fe200078e00ff */
[----:B------:R-:W0:Y:S01]  /*00f0*/  LDCU.64 UR36, c[0x0][0x358] ;  /* 0x00006b00ff2477ac */ /* 0x000e220008000a00 */
[----:B------:R-:W-:Y:S01]  /*0100*/  IMAD.MOV.U32 R5, RZ, RZ, RZ ;  /* 0x000000ffff057224 */ /* 0x000fe200078e00ff */
[----:B------:R1:W2:Y:S06]  /*0110*/  LDC.64 R6, c[0x4][R16] ;  /* 0x0100000010067b82 */ /* 0x0002ac0000000a00 */
[----:B------:R-:W-:-:S07]  /*0120*/  LEPC R20, `(.L_x_0) ;  /* 0x000000001014794e */ /* 0x000fce0000000000 */
[----:B012---:R-:W-:Y:S05]  /*0130*/  CALL.ABS.NOINC R6 ;  /* 0x0000000006007343 */ /* 0x007fea0003c00000 */
.L_x_0:
[----:B------:R-:W0:Y:S02]  /*0140*/  LDC.64 R6, c[0x0][0x388] ;  /* 0x0000e200ff067b82 */ /* 0x000e240000000a00 */
[----:B0-----:R-:W2:Y:S01]  /*0150*/  LDG.E R7, desc[UR36][R6.64] ;  /* 0x0000002406077981 */ /* 0x001ea2000c1e1900 */
[----:B------:R-:W-:Y:S02]  /*0160*/  HFMA2 R8, -RZ, RZ, 0, 4.76837158203125e-07 ;  /* 0x00000008ff087431 */ /* 0x000fe400000001ff */
[----:B------:R-:W-:-:S03]  /*0170*/  IMAD.MOV.U32 R9, RZ, RZ, 0x0 ;  /* 0x00000000ff097424 */ /* 0x000fc600078e00ff */
[----:B------:R0:W1:Y:S01]  /*0180*/  LDC.64 R10, c[0x4][R16] ;  /* 0x01000000100a7b82 */ /* 0x0000620000000a00 */
[----:B------:R-:W-:Y:S01]  /*0190*/  MOV R17, R5 ;  /* 0x0000000500117202 */ /* 0x000fe20000000f00 */
[----:B0-----:R-:W-:Y:S02]  /*01a0*/  IMAD.MOV.U32 R16, RZ, RZ, R4 ;  /* 0x000000ffff107224 */ /* 0x001fe400078e0004 */
[----:B--2---:R-:W-:-:S04]  /*01b0*/  IMAD.WIDE R8, R7, 0x8, R8 ;  /* 0x0000000807087825 */ /* 0x004fc800078e0208 */
[----:B------:R-:W-:Y:S02]  /*01c0*/  IMAD.MOV.U32 R4, RZ, RZ, R8 ;  /* 0x000000ffff047224 */ /* 0x000fe400078e0008 */
[----:B-1----:R-:W-:-:S07]  /*01d0*/  IMAD.MOV.U32 R5, RZ, RZ, R9 ;  /* 0x000000ffff057224 */ /* 0x002fce00078e0009 */
[----:B------:R-:W-:-:S07]  /*01e0*/  LEPC R20, `(.L_x_1) ;  /* 0x000000001014794e */ /* 0x000fce0000000000 */
[----:B------:R-:W-:Y:S05]  /*01f0*/  CALL.ABS.NOINC R10 ;  /* 0x000000000a007343 */ /* 0x000fea0003c00000 */
.L_x_1:
[----:B------:R-:W0:Y:S01]  /*0200*/  LDC.64 R6, c[0x0][0x388] ;  /* 0x0000e200ff067b82 */ /* 0x000e220000000a00 */
[----:B------:R1:W-:Y:S04]  /*0210*/  ST.E.64 desc[UR36][R16.64], R4 ;  /* 0x0000000410007985 */ /* 0x0003e8000c101b24 */
[----:B0-----:R-:W2:Y:S02]  /*0220*/  LDG.E R0, desc[UR36][R6.64] ;  /* 0x0000002406007981 */ /* 0x001ea4000c1e1900 */
[----:B--2---:R-:W-:-:S13]  /*0230*/  ISETP.GE.AND P0, PT, R0, RZ, PT ;  /* 0x000000ff0000720c */ /* 0x004fda0003f06270 */
[----:B-1----:R-:W-:Y:S05]  /*0240*/  @!P0 BRA `(.L_x_2) ;  /* 0x0000000000388947 */ /* 0x002fea0003800000 */
[----:B------:R-:W0:Y:S01]  /*0250*/  LDC.64 R10, c[0x0][0x380] ;  /* 0x0000e000ff0a7b82 */ /* 0x000e220000000a00 */
[----:B------:R-:W-:Y:S01]  /*0260*/  HFMA2 R3, -RZ, RZ, 0, 0 ;  /* 0x00000000ff037431 */ /* 0x000fe200000001ff */
[----:B------:R-:W-:Y:S06]  /*0270*/  BSSY.RECONVERGENT B0, `(.L_x_2) ;  /* 0x000000b000007945 */ /* 0x000fec0003800200 */
.L_x_3:
[----:B------:R-:W2:Y:S04]  /*0280*/  LDG.E R0, desc[UR36][R6.64+0x4] ;  /* 0x0000042406007981 */ /* 0x000ea8000c1e1900 */
[----:B------:R-:W3:Y:S01]  /*0290*/  LD.E.64 R4, desc[UR36][R16.64] ;  /* 0x0000002410047980 */ /* 0x000ee2000c101b00 */
[----:B--2---:R-:W-:Y:S02]  /*02a0*/  IMAD R13, R0, R3, RZ ;  /* 0x00000003000d7224 */ /* 0x004fe400078e02ff */
[----:B---3--:R-:W-:-:S04]  /*02b0*/  IMAD.WIDE.U32 R8, R3, 0x8, R4 ;  /* 0x0000000803087825 */ /* 0x008fc800078e0004 */
[----:B0-----:R-:W-:-:S05]  /*02c0*/  IMAD.WIDE R4, R13, 0x4, R10 ;  /* 0x000000040d047825 */ /* 0x001fca00078e020a */
[----:B------:R1:W-:Y:S04]  /*02d0*/  ST.E.64 desc[UR36][R8.64], R4 ;  /* 0x0000000408007985 */ /* 0x0003e8000c101b24 */
[----:B------:R-:W2:Y:S02]  /*02e0*/  LDG.E R0, desc[UR36][R6.64] ;  /* 0x0000002406007981 */ /* 0x000ea4000c1e1900 */
[C---:B--2---:R-:W-:Y:S01]  /*02f0*/  ISETP.GE.AND P0, PT, R3.reuse, R0, PT ;  /* 0x000000000300720c */ /* 0x044fe20003f06270 */
[----:B------:R-:W-:-:S12]  /*0300*/  VIADD R3, R3, 0x1 ;  /* 0x0000000103037836 */ /* 0x000fd80000000000 */
[----:B-1----:R-:W-:Y:S05]  /*0310*/  @!P0 BRA `(.L_x_3) ;  /* 0xfffffffc00d88947 */ /* 0x002fea000383ffff */
[----:B------:R-:W-:Y:S05]  /*0320*/  BSYNC.RECONVERGENT B0 ;  /* 0x0000000000007941 */ /* 0x000fea0003800200 */
.L_x_2:
[----:B------:R-:W2:Y:S01]  /*0330*/  LDG.E R7, desc[UR36][R6.64+0x4] ;  /* 0x0000042406077981 */ /* 0x000ea2000c1e1900 */
[----:B------:R-:W-:Y:S01]  /*0340*/  MOV R0, 0x8 ;  /* 0x0000000800007802 */ /* 0x000fe20000000f00 */
[----:B------:R-:W-:Y:S02]  /*0350*/  HFMA2 R5, -RZ, RZ, 0, 0 ;  /* 0x00000000ff057431 */ /* 0x000fe400000001ff */
[----:B------:R-:W-:Y:S01]  /*0360*/  IMAD.MOV.U32 R4, RZ, RZ, 0x8 ;  /* 0x00000008ff047424 */ /* 0x000fe200078e00ff */
[----:B------:R0:W1:Y:S03]  /*0370*/  LDC.64 R8, c[0x4][R0] ;  /* 0x0100000000087b82 */ /* 0x0000660000000a00 */
[----:B012---:R-:W-:-:S07]  /*0380*/  IMAD.WIDE R4, R7, 0x8, R4 ;  /* 0x0000000807047825 */ /* 0x007fce00078e0204 */
[----:B------:R-:W-:-:S07]  /*0390*/  LEPC R20, `(.L_x_4) ;  /* 0x000000001014794e */ /* 0x000fce0000000000 */
[----:B------:R-:W-:Y:S05]  /*03a0*/  CALL.ABS.NOINC R8 ;  /* 0x0000000008007343 */ /* 0x000fea0003c00000 */
.L_x_4:
[----:B------:R-:W0:Y:S01]  /*03b0*/  LDC.64 R10, c[0x0][0x388] ;  /* 0x0000e200ff0a7b82 */ /* 0x000e220000000a00 */
[----:B------:R1:W-:Y:S04]  /*03c0*/  ST.E.64 desc[UR36][R16.64+0x8], R4 ;  /* 0x0000080410007985 */ /* 0x0003e8000c101b24 */
[----:B0-----:R-:W2:Y:S01]  /*03d0*/  LDG.E R0, desc[UR36][R10.64+0x4] ;  /* 0x000004240a007981 */ /* 0x001ea2000c1e1900 */
[----:B------:R-:W-:-:S04]  /*03e0*/  MOV R18, 0x8 ;  /* 0x0000000800127802 */ /* 0x000fc80000000f00 */
[----:B------:R1:W0:Y:S01]  /*03f0*/  LDC.64 R6, c[0x4][R18] ;  /* 0x0100000012067b82 */ /* 0x0002220000000a00 */
[----:B--2---:R-:W-:-:S13]  /*0400*/  ISETP.GE.AND P0, PT, R0, RZ, PT ;  /* 0x000000ff0000720c */ /* 0x004fda0003f06270 */
[----:B01----:R-:W-:Y:S05]  /*0410*/  @!P0 BRA `(.L_x_5) ;  /* 0x00000000003c8947 */ /* 0x003fea0003800000 */
[----:B------:R-:W0:Y:S01]  /*0420*/  LDC.64 R12, c[0x0][0x380] ;  /* 0x0000e000ff0c7b82 */ /* 0x000e220000000a00 */
[----:B------:R-:W-:Y:S01]  /*0430*/  BSSY.RECONVERGENT B0, `(.L_x_5) ;  /* 0x000000d000007945 */ /* 0x000fe20003800200 */
[----:B------:R-:W-:-:S07]  /*0440*/  IMAD.MOV.U32 R3, RZ, RZ, RZ ;  /* 0x000000ffff037224 */ /* 0x000fce00078e00ff */
.L_x_6:
[----:B------:R-:W2:Y:S04]  /*0450*/  LDG.E R8, desc[UR36][R10.64+0x8] ;  /* 0x000008240a087981 */ /* 0x000ea8000c1e1900 */
[----:B------:R-:W3:Y:S01]  /*0460*/  LD.E.64 R4, desc[UR36][R16.64+0x8] ;  /* 0x0000082410047980 */ /* 0x000ee2000c101b00 */
[----:B------:R-:W-:-:S04]  /*0470*/  IMAD.IADD R9, R3, 0x1, R0 ;  /* 0x0000000103097824 */ /* 0x000fc800078e0200 */
[----:B--2---:R-:W-:Y:S02]  /*0480*/  IMAD R15, R8, R9, RZ ;  /* 0x00000009080f7224 */ /* 0x004fe400078e02ff */
[----:B---3--:R-:W-:-:S04]  /*0490*/  IMAD.WIDE.U32 R8, R3, 0x8, R4 ;  /* 0x0000000803087825 */ /* 0x008fc800078e0004 */
[----:B0-----:R-:W-:-:S05]  /*04a0*/  IMAD.WIDE R4, R15, 0x4, R12 ;  /* 0x000000040f047825 */ /* 0x001fca00078e020c */
[----:B------:R1:W-:Y:S04]  /*04b0*/  ST.E.64 desc[UR36][R8.64], R4 ;  /* 0x0000000408007985 */ /* 0x0003e8000c101b24 */
[----:B------:R-:W2:Y:S02]  /*04c0*/  LDG.E R0, desc[UR36][R10.64+0x4] ;  /* 0x000004240a007981 */ /* 0x000ea4000c1e1900 */
[C---:B--2---:R-:W-:Y:S02]  /*04d0*/  ISETP.GE.AND P0, PT, R3.reuse, R0, PT ;  /* 0x000000000300720c */ /* 0x044fe40003f06270 */
[----:B------:R-:W-:-:S11]  /*04e0*/  IADD3 R3, PT, PT, R3, 0x1, RZ ;  /* 0x0000000103037810 */ /* 0x000fd60007ffe0ff */
[----:B-1----:R-:W-:Y:S05]  /*04f0*/  @!P0 BRA `(.L_x_6) ;  /* 0xfffffffc00d48947 */ /* 0x002fea000383ffff */
[----:B------:R-:W-:Y:S05]  /*0500*/  BSYNC.RECONVERGENT B0 ;  /* 0x0000000000007941 */ /* 0x000fea0003800200 */
.L_x_5:
[----:B------:R-:W-:Y:S02]  /*0510*/  IMAD.MOV.U32 R4, RZ, RZ, 0x10 ;  /* 0x00000010ff047424 */ /* 0x000fe400078e00ff */
[----:B------:R-:W-:-:S07]  /*0520*/  IMAD.MOV.U32 R5, RZ, RZ, RZ ;  /* 0x000000ffff057224 */ /* 0x000fce00078e00ff */
[----:B------:R-:W-:-:S07]  /*0530*/  LEPC R20, `(.L_x_7) ;  /* 0x000000001014794e */ /* 0x000fce0000000000 */
[----:B------:R-:W-:Y:S05]  /*0540*/  CALL.ABS.NOINC R6 ;  /* 0x0000000006007343 */ /* 0x000fea0003c00000 */
.L_x_7:
        /* <DEDUP_REMOVED lines=12> */
.L_x_8:
[----:B------:R-:W0:Y:S01]  /*0610*/  LDC.64 R6, c[0x0][0x388] ;  /* 0x0000e200ff067b82 */ /* 0x000e220000000a00 */
[----:B------:R1:W-:Y:S04]  /*0620*/  ST.E.64 desc[UR36][R18.64], R4 ;  /* 0x0000000412007985 */ /* 0x0003e8000c101b24 */
[----:B0-----:R-:W2:Y:S04]  /*0630*/  LDG.E R0, desc[UR36][R6.64] ;  /* 0x0000002406007981 */ /* 0x001ea8000c1e1900 */
[----:B------:R1:W5:Y:S01]  /*0640*/  LDG.E R3, desc[UR36][R6.64+0x4] ;  /* 0x0000042406037981 */ /* 0x000362000c1e1900 */
[----:B--2---:R-:W-:-:S13]  /*0650*/  ISETP.GE.AND P0, PT, R0, RZ, PT ;  /* 0x000000ff0000720c */ /* 0x004fda0003f06270 */
[----:B-1----:R-:W-:Y:S05]  /*0660*/  @!P0 BRA `(.L_x_9) ;  /* 0x0000000000808947 */ /* 0x002fea0003800000 */
[----:B------:R-:W-:Y:S01]  /*0670*/  HFMA2 R22, -RZ, RZ, 0, 0 ;  /* 0x00000000ff167431 */ /* 0x000fe200000001ff */
[----:B------:R-:W-:Y:S06]  /*0680*/  BSSY.RECONVERGENT B6, `(.L_x_9) ;  /* 0x000001e000067945 */ /* 0x000fec0003800200 */
.L_x_14:
[----:B------:R-:W-:Y:S01]  /*0690*/  MOV R0, 0x8 ;  /* 0x0000000800007802 */ /* 0x000fe20000000f00 */
[----:B-----5:R-:W-:-:S03]  /*06a0*/  IMAD.WIDE R4, R3, 0x4, RZ ;  /* 0x0000000403047825 */ /* 0x020fc600078e02ff */
[----:B------:R0:W1:Y:S04]  /*06b0*/  LDC.64 R6, c[0x4][R0] ;  /* 0x0100000000067b82 */ /* 0x0000680000000a00 */
[----:B------:R-:W-:-:S07]  /*06c0*/  LEPC R20, `(.L_x_10) ;  /* 0x000000001014794e */ /* 0x000fce0000000000 */
[----:B01----:R-:W-:Y:S05]  /*06d0*/  CALL.ABS.NOINC R6 ;  /* 0x0000000006007343 */ /* 0x003fea0003c00000 */
.L_x_10:
[----:B------:R-:W2:Y:S01]  /*06e0*/  LD.E.64 R6, desc[UR36][R18.64] ;  /* 0x0000002412067980 */ /* 0x000ea2000c101b00 */
[----:B------:R-:W0:Y:S01]  /*06f0*/  LDC.64 R8, c[0x0][0x388] ;  /* 0x0000e200ff087b82 */ /* 0x000e220000000a00 */
[----:B--2---:R-:W-:-:S05]  /*0700*/  IMAD.WIDE.U32 R6, R22, 0x8, R6 ;  /* 0x0000000816067825 */ /* 0x004fca00078e0006 */
[----:B------:R1:W-:Y:S04]  /*0710*/  ST.E.64 desc[UR36][R6.64], R4 ;  /* 0x0000000406007985 */ /* 0x0003e8000c101b24 */
[----:B0-----:R-:W2:Y:S02]  /*0720*/  LDG.E R3, desc[UR36][R8.64+0x4] ;  /* 0x0000042408037981 */ /* 0x001ea4000c1e1900 */
[----:B--2---:R-:W-:-:S13]  /*0730*/  ISETP.GE.AND P0, PT, R3, 0x1, PT ;  /* 0x000000010300780c */ /* 0x004fda0003f06270 */
[----:B-1----:R-:W-:Y:S05]  /*0740*/  @!P0 BRA `(.L_x_11) ;  /* 0x0000000000348947 */ /* 0x002fea0003800000 */
[----:B------:R-:W-:Y:S01]  /*0750*/  BSSY.RECONVERGENT B0, `(.L_x_12) ;  /* 0x000000b000007945 */ /* 0x000fe20003800200 */
[----:B------:R-:W-:-:S07]  /*0760*/  IMAD.MOV.U32 R3, RZ, RZ, RZ ;  /* 0x000000ffff037224 */ /* 0x000fce00078e00ff */
.L_x_13:
[----:B------:R-:W2:Y:S02]  /*0770*/  LD.E.64 R4, desc[UR36][R18.64] ;  /* 0x0000002412047980 */ /* 0x000ea4000c101b00 */
[----:B--2---:R-:W-:-:S06]  /*0780*/  IMAD.WIDE.U32 R4, R22, 0x8, R4 ;  /* 0x0000000816047825 */ /* 0x004fcc00078e0004 */
[----:B------:R-:W2:Y:S02]  /*0790*/  LD.E.64 R4, desc[UR36][R4.64] ;  /* 0x0000002404047980 */ /* 0x000ea4000c101b00 */
[----:B--2---:R-:W-:-:S05]  /*07a0*/  IMAD.WIDE.U32 R6, R3, 0x4, R4 ;  /* 0x0000000403067825 */ /* 0x004fca00078e0004 */
[----:B------:R0:W-:Y:S04]  /*07b0*/  ST.E desc[UR36][R6.64], RZ ;  /* 0x000000ff06007985 */ /* 0x0001e8000c101924 */
[----:B------:R-:W2:Y:S01]  /*07c0*/  LDG.E R0, desc[UR36][R8.64+0x4] ;  /* 0x0000042408007981 */ /* 0x000ea2000c1e1900 */
[----:B------:R-:W-:-:S05]  /*07d0*/  VIADD R3, R3, 0x1 ;  /* 0x0000000103037836 */ /* 0x000fca0000000000 */
[----:B--2---:R-:W-:-:S13]  /*07e0*/  ISETP.GE.AND P0, PT, R3, R0, PT ;  /* 0x000000000300720c */ /* 0x004fda0003f06270 */
[----:B0-----:R-:W-:Y:S05]  /*07f0*/  @!P0 BRA `(.L_x_13) ;  /* 0xfffffffc00dc8947 */ /* 0x001fea000383ffff */
[----:B------:R-:W-:Y:S05]  /*0800*/  BSYNC.RECONVERGENT B0 ;  /* 0x0000000000007941 */ /* 0x000fea0003800200 */
.L_x_12:
[----:B------:R-:W-:-:S07]  /*0810*/  MOV R3, R0 ;  /* 0x0000000000037202 */ /* 0x000fce0000000f00 */
.L_x_11:
[----:B------:R-:W2:Y:S02]  /*0820*/  LDG.E R9, desc[UR36][R8.64] ;  /* 0x0000002408097981 */ /* 0x000ea4000c1e1900 */
[C---:B--2---:R-:W-:Y:S01]  /*0830*/  ISETP.GE.AND P0, PT, R22.reuse, R9, PT ;  /* 0x000000091600720c */ /* 0x044fe20003f06270 */
[----:B------:R-:W-:-:S12]  /*0840*/  VIADD R22, R22, 0x1 ;  /* 0x0000000116167836 */ /* 0x000fd80000000000 */
[----:B------:R-:W-:Y:S05]  /*0850*/  @!P0 BRA `(.L_x_14) ;  /* 0xfffffffc008c8947 */ /* 0x000fea000383ffff */
[----:B------:R-:W-:Y:S05]  /*0860*/  BSYNC.RECONVERGENT B6 ;  /* 0x0000000000067941 */ /* 0x000fea0003800200 */
.L_x_9:
[----:B------:R-:W-:Y:S01]  /*0870*/  MOV R0, 0x8 ;  /* 0x0000000800007802 */ /* 0x000fe20000000f00 */
[----:B------:R-:W-:Y:S02]  /*0880*/  HFMA2 R5, -RZ, RZ, 0, 0 ;  /* 0x00000000ff057431 */ /* 0x000fe400000001ff */
[----:B------:R-:W-:Y:S01]  /*0890*/  IMAD.MOV.U32 R4, RZ, RZ, 0x8 ;  /* 0x00000008ff047424 */ /* 0x000fe200078e00ff */
[----:B------:R0:W1:Y:S03]  /*08a0*/  LDC.64 R6, c[0x4][R0] ;  /* 0x0100000000067b82 */ /* 0x0000660000000a00 */
[----:B-----5:R-:W-:-:S07]  /*08b0*/  IMAD.WIDE R4, R3, 0x8, R4 ;  /* 0x0000000803047825 */ /* 0x020fce00078e0204 */
[----:B------:R-:W-:-:S07]  /*08c0*/  LEPC R20, `(.L_x_15) ;  /* 0x000000001014794e */ /* 0x000fce0000000000 */
[----:B01----:R-:W-:Y:S05]  /*08d0*/  CALL.ABS.NOINC R6 ;  /* 0x0000000006007343 */ /* 0x003fea0003c00000 */
.L_x_15:
[----:B------:R-:W0:Y:S01]  /*08e0*/  LDC.64 R6, c[0x0][0x388] ;  /* 0x0000e200ff067b82 */ /* 0x000e220000000a00 */
[----:B------:R1:W-:Y:S04]  /*08f0*/  ST.E.64 desc[UR36][R18.64+0x8], R4 ;  /* 0x0000080412007985 */ /* 0x0003e8000c101b24 */
[----:B0-----:R-:W2:Y:S02]  /*0900*/  LDG.E R0, desc[UR36][R6.64+0x4] ;  /* 0x0000042406007981 */ /* 0x001ea4000c1e1900 */
[----:B--2---:R-:W-:-:S13]  /*0910*/  ISETP.GE.AND P0, PT, R0, RZ, PT ;  /* 0x000000ff0000720c */ /* 0x004fda0003f06270 */
[----:B-1----:R-:W-:Y:S05]  /*0920*/  @!P0 BRA `(.L_x_16) ;  /* 0x0000000000848947 */ /* 0x002fea0003800000 */
[----:B------:R0:W5:Y:S01]  /*0930*/  LDG.E R3, desc[UR36][R6.64+0x8] ;  /* 0x0000082406037981 */ /* 0x000162000c1e1900 */
[----:B------:R-:W-:Y:S01]  /*0940*/  BSSY.RECONVERGENT B6, `(.L_x_16) ;  /* 0x000001f000067945 */ /* 0x000fe20003800200 */
[----:B------:R-:W-:-:S07]  /*0950*/  IMAD.MOV.U32 R22, RZ, RZ, RZ ;  /* 0x000000ffff167224 */ /* 0x000fce00078e00ff */
.L_x_21:
[----:B------:R-:W-:Y:S01]  /*0960*/  MOV R0, 0x8 ;  /* 0x0000000800007802 */ /* 0x000fe20000000f00 */
[----:B-----5:R-:W-:-:S03]  /*0970*/  IMAD.WIDE R4, R3, 0x4, RZ ;  /* 0x0000000403047825 */ /* 0x020fc600078e02ff */
[----:B0-----:R0:W1:Y:S04]  /*0980*/  LDC.64 R6, c[0x4][R0] ;  /* 0x0100000000067b82 */ /* 0x0010680000000a00 */
[----:B------:R-:W-:-:S07]  /*0990*/  LEPC R20, `(.L_x_17) ;  /* 0x000000001014794e */ /* 0x000fce0000000000 */
[----:B01----:R-:W-:Y:S05]  /*09a0*/  CALL.ABS.NOINC R6 ;  /* 0x0000000006007343 */ /* 0x003fea0003c00000 */
.L_x_17:
        /* <DEDUP_REMOVED lines=9> */
.L_x_20:
[----:B------:R-:W2:Y:S02]  /*0a40*/  LD.E.64 R4, desc[UR36][R18.64+0x8] ;  /* 0x0000082412047980 */ /* 0x000ea4000c101b00 */
[----:B--2---:R-:W-:-:S06]  /*0a50*/  IMAD.WIDE.U32 R4, R22, 0x8, R4 ;  /* 0x0000000816047825 */ /* 0x004fcc00078e0004 */
[----:B------:R-:W2:Y:S02]  /*0a60*/  LD.E.64 R4, desc[UR36][R4.64] ;  /* 0x0000002404047980 */ /* 0x000ea4000c101b00 */
[----:B--2---:R-:W-:-:S05]  /*0a70*/  IMAD.WIDE.U32 R6, R3, 0x4, R4 ;  /* 0x0000000403067825 */ /* 0x004fca00078e0004 */
[----:B------:R0:W-:Y:S04]  /*0a80*/  ST.E desc[UR36][R6.64], RZ ;  /* 0x000000ff06007985 */ /* 0x0001e8000c101924 */
[----:B------:R-:W2:Y:S01]  /*0a90*/  LDG.E R0, desc[UR36][R8.64+0x8] ;  /* 0x0000082408007981 */ /* 0x000ea2000c1e1900 */
[----:B------:R-:W-:-:S04]  /*0aa0*/  IADD3 R3, PT, PT, R3, 0x1, RZ ;  /* 0x0000000103037810 */ /* 0x000fc80007ffe0ff */
[----:B--2---:R-:W-:-:S13]  /*0ab0*/  ISETP.GE.AND P0, PT, R3, R0, PT ;  /* 0x000000000300720c */ /* 0x004fda0003f06270 */
[----:B0-----:R-:W-:Y:S05]  /*0ac0*/  @!P0 BRA `(.L_x_20) ;  /* 0xfffffffc00dc8947 */ /* 0x001fea000383ffff */
[----:B------:R-:W-:Y:S05]  /*0ad0*/  BSYNC.RECONVERGENT B0 ;  /* 0x0000000000007941 */ /* 0x000fea0003800200 */
.L_x_19:
[----:B------:R-:W-:-:S07]  /*0ae0*/  IMAD.MOV.U32 R3, RZ, RZ, R0 ;  /* 0x000000ffff037224 */ /* 0x000fce00078e0000 */
.L_x_18:
[----:B------:R-:W2:Y:S02]  /*0af0*/  LDG.E R9, desc[UR36][R8.64+0x4] ;  /* 0x0000042408097981 */ /* 0x000ea4000c1e1900 */
[C---:B--2---:R-:W-:Y:S02]  /*0b00*/  ISETP.GE.AND P0, PT, R22.reuse, R9, PT ;  /* 0x000000091600720c */ /* 0x044fe40003f06270 */
[----:B------:R-:W-:-:S11]  /*0b10*/  IADD3 R22, PT, PT, R22, 0x1, RZ ;  /* 0x0000000116167810 */ /* 0x000fd60007ffe0ff */
[----:B------:R-:W-:Y:S05]  /*0b20*/  @!P0 BRA `(.L_x_21) ;  /* 0xfffffffc008c8947 */ /* 0x000fea000383ffff */
[----:B------:R-:W-:Y:S05]  /*0b30*/  BSYNC.RECONVERGENT B6 ;  /* 0x0000000000067941 */ /* 0x000fea0003800200 */
.L_x_16:
[----:B------:R-:W-:Y:S01]  /*0b40*/  MOV R27, 0x8 ;  /* 0x00000008001b7802 */ /* 0x000fe20000000f00 */
[----:B------:R-:W-:Y:S02]  /*0b50*/  HFMA2 R5, -RZ, RZ, 0, 0 ;  /* 0x00000000ff057431 */ /* 0x000fe400000001ff */
[----:B------:R-:W-:Y:S01]  /*0b60*/  IMAD.MOV.U32 R4, RZ, RZ, 0x10 ;  /* 0x00000010ff047424 */ /* 0x000fe200078e00ff */
[----:B------:R0:W1:Y:S06]  /*0b70*/  LDC.64 R6, c[0x4][R27] ;  /* 0x010000001b067b82 */ /* 0x00006c0000000a00 */
[----:B------:R-:W-:-:S07]  /*0b80*/  LEPC R20, `(.L_x_22) ;  /* 0x000000001014794e */ /* 0x000fce0000000000 */
[----:B01----:R-:W-:Y:S05]  /*0b90*/  CALL.ABS.NOINC R6 ;  /* 0x0000000006007343 */ /* 0x003fea0003c00000 */
.L_x_22:
[----:B------:R-:W0:Y:S02]  /*0ba0*/  LDC.64 R8, c[0x0][0x388] ;  /* 0x0000e200ff087b82 */ /* 0x000e240000000a00 */
[----:B0-----:R-:W2:Y:S06]  /*0bb0*/  LDG.E R6, desc[UR36][R8.64+0x4] ;  /* 0x0000042408067981 */ /* 0x001eac000c1e1900 */
[----:B------:R0:W1:Y:S01]  /*0bc0*/  LDC.64 R10, c[0x4][R27] ;  /* 0x010000001b0a7b82 */ /* 0x0000620000000a00 */
[----:B------:R-:W-:Y:S01]  /*0bd0*/  IMAD.MOV.U32 R22, RZ, RZ, R4 ;  /* 0x000000ffff167224 */ /* 0x000fe200078e0004 */
[----:B------:R-:W-:Y:S01]  /*0be0*/  MOV R23, R5 ;  /* 0x0000000500177202 */ /* 0x000fe20000000f00 */
[----:B--2---:R-:W-:-:S04]  /*0bf0*/  IMAD.WIDE R6, R6, 0x4, RZ ;  /* 0x0000000406067825 */ /* 0x004fc800078e02ff */
[----:B------:R-:W-:Y:S01]  /*0c00*/  IMAD.MOV.U32 R4, RZ, RZ, R6 ;  /* 0x000000ffff047224 */ /* 0x000fe200078e0006 */
[----:B01----:R-:W-:-:S07]  /*0c10*/  MOV R5, R7 ;  /* 0x0000000700057202 */ /* 0x003fce0000000f00 */
[----:B------:R-:W-:-:S07]  /*0c20*/  LEPC R20, `(.L_x_23) ;  /* 0x000000001014794e */ /* 0x000fce0000000000 */
[----:B------:R-:W-:Y:S05]  /*0c30*/  CALL.ABS.NOINC R10 ;  /* 0x000000000a007343 */ /* 0x000fea0003c00000 */
.L_x_23:
[----:B------:R-:W0:Y:S01]  /*0c40*/  LDC.64 R8, c[0x0][0x388] ;  /* 0x0000e200ff087b82 */ /* 0x000e220000000a00 */
[----:B------:R-:W-:Y:S01]  /*0c50*/  IMAD.MOV.U32 R6, RZ, RZ, R4 ;  /* 0x000000ffff067224 */ /* 0x000fe200078e0004 */
[----:B------:R-:W-:-:S05]  /*0c60*/  MOV R7, R5 ;  /* 0x0000000500077202 */ /* 0x000fca0000000f00 */
[----:B------:R1:W-:Y:S04]  /*0c70*/  ST.E.64 desc[UR36][R22.64], R6 ;  /* 0x0000000616007985 */ /* 0x0003e8000c101b24 */
[----:B0-----:R-:W2:Y:S01]  /*0c80*/  LDG.E R4, desc[UR36][R8.64+0x8] ;  /* 0x0000082408047981 */ /* 0x001ea2000c1e1900 */
[----:B------:R1:W0:Y:S02]  /*0c90*/  LDC.64 R10, c[0x4][R27] ;  /* 0x010000001b0a7b82 */ /* 0x0002240000000a00 */
[----:B012---:R-:W-:-:S07]  /*0ca0*/  IMAD.WIDE R4, R4, 0x4, RZ ;  /* 0x0000000404047825 */ /* 0x007fce00078e02ff */
[----:B------:R-:W-:-:S07]  /*0cb0*/  LEPC R20, `(.L_x_24) ;  /* 0x000000001014794e */ /* 0x000fce0000000000 */
[----:B------:R-:W-:Y:S05]  /*0cc0*/  CALL.ABS.NOINC R10 ;  /* 0x000000000a007343 */ /* 0x000fea0003c00000 */
.L_x_24:
[----:B------:R-:W-:Y:S01]  /*0cd0*/  IMAD.MOV.U32 R6, RZ, RZ, R4 ;  /* 0x000000ffff067224 */ /* 0x000fe200078e0004 */
[----:B------:R-:W-:Y:S01]  /*0ce0*/  MOV R7, R5 ;  /* 0x0000000500077202 */ /* 0x000fe20000000f00 */
[----:B------:R0:W1:Y:S01]  /*0cf0*/  LDC.64 R8, c[0x4][R27] ;  /* 0x010000001b087b82 */ /* 0x0000620000000a00 */
[----:B------:R-:W-:Y:S02]  /*0d00*/  HFMA2 R5, -RZ, RZ, 0, 0 ;  /* 0x00000000ff057431 */ /* 0x000fe400000001ff */
[----:B------:R-:W-:Y:S01]  /*0d10*/  IMAD.MOV.U32 R4, RZ, RZ, 0x18 ;  /* 0x00000018ff047424 */ /* 0x000fe200078e00ff */
[----:B------:R0:W-:Y:S06]  /*0d20*/  ST.E.64 desc[UR36][R22.64+0x8], R6 ;  /* 0x0000080616007985 */ /* 0x0001ec000c101b24 */
[----:B------:R-:W-:-:S07]  /*0d30*/  LEPC R20, `(.L_x_25) ;  /* 0x000000001014794e */ /* 0x000fce0000000000 */
[----:B01----:R-:W-:Y:S05]  /*0d40*/  CALL.ABS.NOINC R8 ;  /* 0x0000000008007343 */ /* 0x003fea0003c00000 */
.L_x_25:
        /* <DEDUP_REMOVED lines=10> */
.L_x_26:
        /* <DEDUP_REMOVED lines=9> */
.L_x_27:
        /* <DEDUP_REMOVED lines=9> */
.L_x_28:
[----:B------:R0:W-:Y:S01]  /*0f10*/  ST.E.64 desc[UR36][R24.64+0x10], R4 ;  /* 0x0000100418007985 */ /* 0x0001e2000c101b24 */
[----:B------:R-:W-:-:S07]  /*0f20*/  IMAD.MOV.U32 R27, RZ, RZ, RZ ;  /* 0x000000ffff1b7224 */ /* 0x000fce00078e00ff */
.L_x_116:
[----:B-1----:R-:W1:Y:S01]  /*0f30*/  S2R R29, SR_TID.X ;  /* 0x00000000001d7919 */ /* 0x002e620000002100 */
[----:B------:R-:W-:Y:S01]  /*0f40*/  IMAD.HI.U32 R0, R27, 0x51eb851f, RZ ;  /* 0x51eb851f1b007827 */ /* 0x000fe200078e00ff */
[----:B------:R-:W-:Y:S04]  /*0f50*/  BSSY.RECONVERGENT B6, `(.L_x_29) ;  /* 0x0000012000067945 */ /* 0x000fe80003800200 */
[----:B------:R-:W-:-:S05]  /*0f60*/  SHF.R.U32.HI R0, RZ, 0x5, R0 ;  /* 0x00000005ff007819 */ /* 0x000fca0000011600 */
[----:B------:R-:W-:Y:S02]  /*0f70*/  IMAD R0, R0, -0x64, R27 ;  /* 0xffffff9c00007824 */ /* 0x000fe400078e021b */
[----:B-1----:R-:W-:-:S05]  /*0f80*/  IMAD R29, R28, UR38, R29 ;  /* 0x000000261c1d7c24 */ /* 0x002fca000f8e021d */
[----:B------:R-:W-:-:S13]  /*0f90*/  LOP3.LUT P0, R30, R0, RZ, R29, 0xfa, !PT ;  /* 0x000000ff001e7212 */ /* 0x000fda000780fa1d */
[----:B0-2---:R-:W-:Y:S05]  /*0fa0*/  @P0 BRA `(.L_x_30) ;  /* 0x0000000000300947 */ /* 0x005fea0003800000 */
[----:B------:R-:W1:Y:S01]  /*0fb0*/  LDCU UR4, c[0x0][0x2f8] ;  /* 0x00005f00ff0477ac */ /* 0x000e620008000800 */
[----:B------:R-:W-:Y:S01]  /*0fc0*/  MOV R0, 0x0 ;  /* 0x0000000000007802 */ /* 0x000fe20000000f00 */
[----:B------:R-:W-:Y:S01]  /*0fd0*/  IMAD.MOV.U32 R6, RZ, RZ, R2 ;  /* 0x000000ffff067224 */ /* 0x000fe200078e0002 */
[----:B------:R-:W-:Y:S02]  /*0fe0*/  MOV R7, R26 ;  /* 0x0000001a00077202 */ /* 0x000fe40000000f00 */
[----:B------:R2:W3:Y:S01]  /*0ff0*/  LDC.64 R8, c[0x4][R0] ;  /* 0x0100000000087b82 */ /* 0x0004e20000000a00 */
[----:B-1----:R-:W-:Y:S01]  /*1000*/  IADD3 R10, PT, PT, R2, -UR4, RZ ;  /* 0x80000004020a7c10 */ /* 0x002fe2000fffe0ff */
[----:B------:R-:W0:Y:S04]  /*1010*/  LDCU.64 UR4, c[0x4][0x10] ;  /* 0x01000200ff0477ac */ /* 0x000e280008000a00 */
[----:B------:R2:W-:Y:S01]  /*1020*/  STL [R10], R27 ;  /* 0x0000001b0a007387 */ /* 0x0005e20000100800 */
[----:B0-----:R-:W-:Y:S01]  /*1030*/  IMAD.U32 R4, RZ, RZ, UR4 ;  /* 0x00000004ff047e24 */ /* 0x001fe2000f8e00ff */
[----:B--2---:R-:W-:-:S07]  /*1040*/  MOV R5, UR5 ;  /* 0x0000000500057c02 */ /* 0x004fce0008000f00 */
[----:B------:R-:W-:-:S07]  /*1050*/  LEPC R20, `(.L_x_30) ;  /* 0x000000001014794e */ /* 0x000fce0000000000 */
[----:B---3--:R-:W-:Y:S05]  /*1060*/  CALL.ABS.NOINC R8 ;  /* 0x0000000008007343 */ /* 0x008fea0003c00000 */
.L_x_30:
[----:B------:R-:W-:Y:S05]  /*1070*/  BSYNC.RECONVERGENT B6 ;  /* 0x0000000000067941 */ /* 0x000fea0003800200 */
.L_x_29:
[----:B0-----:R-:W0:Y:S02]  /*1080*/  LDC.64 R4, c[0x0][0x388] ;  /* 0x0000e200ff047b82 */ /* 0x001e240000000a00 */
[----:B0-----:R0:W5:Y:S01]  /*1090*/  LDG.E R6, desc[UR36][R4.64+0x4] ;  /* 0x0000042404067981 */ /* 0x001162000c1e1900 */
[----:B------:R-:W-:-:S07]  /*10a0*/  IMAD.MOV.U32 R0, RZ, RZ, RZ ;  /* 0x000000ffff007224 */ /* 0x000fce00078e00ff */
.L_x_113:
[----:B012---:R-:W0:Y:S02]  /*10b0*/  LDC.64 R4, c[0x0][0x388] ;  /* 0x0000e200ff047b82 */ /* 0x007e240000000a00 */
[----:B0-----:R-:W2:Y:S02]  /*10c0*/  LDG.E R4, desc[UR36][R4.64] ;  /* 0x0000002404047981 */ /* 0x001ea4000c1e1900 */
[----:B--2---:R-:W-:-:S13]  /*10d0*/  ISETP.GE.AND P0, PT, R4, RZ, PT ;  /* 0x000000ff0400720c */ /* 0x004fda0003f06270 */
[----:B------:R-:W-:Y:S05]  /*10e0*/  @!P0 BRA `(.L_x_31) ;  /* 0x0000000000788947 */ /* 0x000fea0003800000 */
[----:B------:R-:W-:Y:S01]  /*10f0*/  HFMA2 R3, -RZ, RZ, 0, 0 ;  /* 0x00000000ff037431 */ /* 0x000fe200000001ff */
[----:B------:R-:W-:Y:S06]  /*1100*/  BSSY.RECONVERGENT B0, `(.L_x_31) ;  /* 0x000001c000007945 */ /* 0x000fec0003800200 */
.L_x_36:
[----:B-----5:R-:W-:Y:S01]  /*1110*/  ISETP.GE.AND P0, PT, R6, 0x1, PT ;  /* 0x000000010600780c */ /* 0x020fe20003f06270 */
[----:B------:R-:W-:-:S12]  /*1120*/  BSSY.RECONVERGENT B1, `(.L_x_32) ;  /* 0x0000016000017945 */ /* 0x000fd80003800200 */
[----:B0-----:R-:W-:Y:S05]  /*1130*/  @!P0 BRA `(.L_x_33) ;  /* 0x0000000000508947 */ /* 0x001fea0003800000 */
[----:B------:R-:W0:Y:S01]  /*1140*/  LDC.64 R8, c[0x0][0x388] ;  /* 0x0000e200ff087b82 */ /* 0x000e220000000a00 */
[----:B------:R-:W-:Y:S01]  /*1150*/  HFMA2 R13, -RZ, RZ, 0, 0 ;  /* 0x00000000ff0d7431 */ /* 0x000fe200000001ff */
[----:B------:R-:W-:Y:S01]  /*1160*/  BSSY.RECONVERGENT B2, `(.L_x_34) ;  /* 0x000000f000027945 */ /* 0x000fe20003800200 */
[----:B------:R-:W-:Y:S02]  /*1170*/  IMAD.MOV.U32 R10, RZ, RZ, RZ ;  /* 0x000000ffff0a7224 */ /* 0x000fe400078e00ff */
[----:B------:R-:W-:-:S07]  /*1180*/  IMAD.MOV.U32 R15, RZ, RZ, RZ ;  /* 0x000000ffff0f7224 */ /* 0x000fce00078e00ff */
.L_x_35:
[----:B------:R-:W2:Y:S02]  /*1190*/  LD.E.64 R4, desc[UR36][R18.64] ;  /* 0x0000002412047980 */ /* 0x000ea4000c101b00 */
[----:B--2---:R-:W-:-:S06]  /*11a0*/  IMAD.WIDE.U32 R4, R3, 0x8, R4 ;  /* 0x0000000803047825 */ /* 0x004fcc00078e0004 */
[----:B------:R-:W2:Y:S02]  /*11b0*/  LD.E.64 R4, desc[UR36][R4.64] ;  /* 0x0000002404047980 */ /* 0x000ea4000c101b00 */
[----:B--2---:R-:W-:-:S04]  /*11c0*/  IADD3 R6, P0, PT, R4, R13, RZ ;  /* 0x0000000d04067210 */ /* 0x004fc80007f1e0ff */
[----:B------:R-:W-:-:S05]  /*11d0*/  IADD3.X R7, PT, PT, R5, R15, RZ, P0, !PT ;  /* 0x0000000f05077210 */ /* 0x000fca00007fe4ff */
[----:B------:R1:W-:Y:S04]  /*11e0*/  ST.E desc[UR36][R6.64], RZ ;  /* 0x000000ff06007985 */ /* 0x0003e8000c101924 */
[----:B0-----:R-:W2:Y:S01]  /*11f0*/  LDG.E R11, desc[UR36][R8.64+0x4] ;  /* 0x00000424080b7981 */ /* 0x001ea2000c1e1900 */
[----:B------:R-:W-:Y:S01]  /*1200*/  VIADD R10, R10, 0x1 ;  /* 0x000000010a0a7836 */ /* 0x000fe20000000000 */
[----:B------:R-:W-:-:S04]  /*1210*/  IADD3 R13, P1, PT, R13, 0x4, RZ ;  /* 0x000000040d0d7810 */ /* 0x000fc80007f3e0ff */
[----:B------:R-:W-:Y:S02]  /*1220*/  IADD3.X R15, PT, PT, RZ, R15, RZ, P1, !PT ;  /* 0x0000000fff0f7210 */ /* 0x000fe40000ffe4ff */
[----:B--2---:R-:W-:-:S13]  /*1230*/  ISETP.GE.AND P0, PT, R10, R11, PT ;  /* 0x0000000b0a00720c */ /* 0x004fda0003f06270 */
[----:B-1----:R-:W-:Y:S05]  /*1240*/  @!P0 BRA `(.L_x_35) ;  /* 0xfffffffc00d08947 */ /* 0x002fea000383ffff */
[----:B------:R-:W-:Y:S05]  /*1250*/  BSYNC.RECONVERGENT B2 ;  /* 0x0000000000027941 */ /* 0x000fea0003800200 */
.L_x_34:
[----:B------:R0:W5:Y:S01]  /*1260*/  LDG.E R4, desc[UR36][R8.64] ;  /* 0x0000002408047981 */ /* 0x000162000c1e1900 */
[----:B------:R-:W-:-:S07]  /*1270*/  IMAD.MOV.U32 R6, RZ, RZ, R11 ;  /* 0x000000ffff067224 */ /* 0x000fce00078e000b */
.L_x_33:
[----:B------:R-:W-:Y:S05]  /*1280*/  BSYNC.RECONVERGENT B1 ;  /* 0x0000000000017941 */ /* 0x000fea0003800200 */
.L_x_32:
[C---:B-----5:R-:W-:Y:S02]  /*1290*/  ISETP.GE.AND P0, PT, R3.reuse, R4, PT ;  /* 0x000000040300720c */ /* 0x060fe40003f06270 */
[----:B------:R-:W-:-:S11]  /*12a0*/  IADD3 R3, PT, PT, R3, 0x1, RZ ;  /* 0x0000000103037810 */ /* 0x000fd60007ffe0ff */
[----:B------:R-:W-:Y:S05]  /*12b0*/  @!P0 BRA `(.L_x_36) ;  /* 0xfffffffc00948947 */ /* 0x000fea000383ffff */
[----:B------:R-:W-:Y:S05]  /*12c0*/  BSYNC.RECONVERGENT B0 ;  /* 0x0000000000007941 */ /* 0x000fea0003800200 */
.L_x_31:
[----:B-----5:R-:W-:Y:S01]  /*12d0*/  ISETP.GE.AND P0, PT, R6, RZ, PT ;  /* 0x000000ff0600720c */ /* 0x020fe20003f06270 */
[----:B------:R-:W-:-:S12]  /*12e0*/  BSSY.RECONVERGENT B0, `(.L_x_37) ;  /* 0x000001a000007945 */ /* 0x000fd80003800200 */
[----:B------:R-:W-:Y:S05]  /*12f0*/  @!P0 BRA `(.L_x_38) ;  /* 0x0000000000608947 */ /* 0x000fea0003800000 */
[----:B------:R-:W1:Y:S02]  /*1300*/  LDC.64 R4, c[0x0][0x388] ;  /* 0x0000e200ff047b82 */ /* 0x000e640000000a00 */
[----:B-1----:R1:W5:Y:S01]  /*1310*/  LDG.E R4, desc[UR36][R4.64+0x8] ;  /* 0x0000082404047981 */ /* 0x002362000c1e1900 */
[----:B------:R-:W-:-:S07]  /*1320*/  IMAD.MOV.U32 R3, RZ, RZ, RZ ;  /* 0x000000ffff037224 */ /* 0x000fce00078e00ff */
.L_x_43:
[----:B-----5:R-:W-:Y:S01]  /*1330*/  ISETP.GE.AND P0, PT, R4, 0x1, PT ;  /* 0x000000010400780c */ /* 0x020fe20003f06270 */
[----:B------:R-:W-:-:S12]  /*1340*/  BSSY.RECONVERGENT B1, `(.L_x_39) ;  /* 0x0000010000017945 */ /* 0x000fd80003800200 */
[----:B--2---:R-:W-:Y:S05]  /*1350*/  @!P0 BRA `(.L_x_40) ;  /* 0x0000000000388947 */ /* 0x004fea0003800000 */
[----:B0-----:R-:W0:Y:S01]  /*1360*/  LDC.64 R8, c[0x0][0x388] ;  /* 0x0000e200ff087b82 */ /* 0x001e220000000a00 */
[----:B------:R-:W-:Y:S01]  /*1370*/  HFMA2 R11, -RZ, RZ, 0, 0 ;  /* 0x00000000ff0b7431 */ /* 0x000fe200000001ff */
[----:B------:R-:W-:Y:S06]  /*1380*/  BSSY.RECONVERGENT B2, `(.L_x_41) ;  /* 0x000000a000027945 */ /* 0x000fec0003800200 */
.L_x_42:
[----:B-1----:R-:W2:Y:S02]  /*1390*/  LD.E.64 R4, desc[UR36][R18.64+0x8] ;  /* 0x0000082412047980 */ /* 0x002ea4000c101b00 */
[----:B--2---:R-:W-:-:S06]  /*13a0*/  IMAD.WIDE.U32 R4, R3, 0x8, R4 ;  /* 0x0000000803047825 */ /* 0x004fcc00078e0004 */
[----:B------:R-:W2:Y:S02]  /*13b0*/  LD.E.64 R4, desc[UR36][R4.64] ;  /* 0x0000002404047980 */ /* 0x000ea4000c101b00 */
[----:B--2---:R-:W-:-:S05]  /*13c0*/  IMAD.WIDE.U32 R6, R11, 0x4, R4 ;  /* 0x000000040b067825 */ /* 0x004fca00078e0004 */
[----:B------:R2:W-:Y:S04]  /*13d0*/  ST.E desc[UR36][R6.64], RZ ;  /* 0x000000ff06007985 */ /* 0x0005e8000c101924 */
[----:B0-----:R-:W3:Y:S01]  /*13e0*/  LDG.E R4, desc[UR36][R8.64+0x8] ;  /* 0x0000082408047981 */ /* 0x001ee2000c1e1900 */
[----:B------:R-:W-:-:S05]  /*13f0*/  VIADD R11, R11, 0x1 ;  /* 0x000000010b0b7836 */ /* 0x000fca0000000000 */
[----:B---3--:R-:W-:-:S13]  /*1400*/  ISETP.GE.AND P0, PT, R11, R4, PT ;  /* 0x000000040b00720c */ /* 0x008fda0003f06270 */
[----:B--2---:R-:W-:Y:S05]  /*1410*/  @!P0 BRA `(.L_x_42) ;  /* 0xfffffffc00dc8947 */ /* 0x004fea000383ffff */
[----:B------:R-:W-:Y:S05]  /*1420*/  BSYNC.RECONVERGENT B2 ;  /* 0x0000000000027941 */ /* 0x000fea0003800200 */
.L_x_41:
[----:B------:R2:W5:Y:S02]  /*1430*/  LDG.E R6, desc[UR36][R8.64+0x4] ;  /* 0x0000042408067981 */ /* 0x000564000c1e1900 */
.L_x_40:
[----:B------:R-:W-:Y:S05]  /*1440*/  BSYNC.RECONVERGENT B1 ;  /* 0x0000000000017941 */ /* 0x000fea0003800200 */
.L_x_39:
[C---:B-----5:R-:W-:Y:S02]  /*1450*/  ISETP.GE.AND P0, PT, R3.reuse, R6, PT ;  /* 0x000000060300720c */ /* 0x060fe40003f06270 */
[----:B------:R-:W-:-:S11]  /*1460*/  IADD3 R3, PT, PT, R3, 0x1, RZ ;  /* 0x0000000103037810 */ /* 0x000fd60007ffe0ff */
[----:B------:R-:W-:Y:S05]  /*1470*/  @!P0 BRA `(.L_x_43) ;  /* 0xfffffffc00ac8947 */ /* 0x000fea000383ffff */
.L_x_38:
[----:B------:R-:W-:Y:S05]  /*1480*/  BSYNC.RECONVERGENT B0 ;  /* 0x0000000000007941 */ /* 0x000fea0003800200 */
.L_x_37:
[----:B------:R-:W0:Y:S01]  /*1490*/  S2R R3, SR_TID.X ;  /* 0x0000000000037919 */ /* 0x000e220000002100 */
[----:B------:R-:W3:Y:S01]  /*14a0*/  S2UR UR5, SR_CTAID.X ;  /* 0x00000000000579c3 */ /* 0x000ee20000002500 */
[----:B------:R-:W0:Y:S07]  /*14b0*/  LDCU UR4, c[0x0][0x360] ;  /* 0x00006c00ff0477ac */ /* 0x000e2e0008000800 */
[----:B-1----:R-:W1:Y:S08]  /*14c0*/  LDC.64 R4, c[0x0][0x390] ;  /* 0x0000e400ff047b82 */ /* 0x002e700000000a00 */
[----:B------:R-:W4:Y:S01]  /*14d0*/  LDC.64 R6, c[0x0][0x388] ;  /* 0x0000e200ff067b82 */ /* 0x000f220000000a00 */
[----:B---3--:R-:W-:-:S04]  /*14e0*/  IMAD.U32 R28, RZ, RZ, UR5 ;  /* 0x00000005ff1c7e24 */ /* 0x008fc8000f8e00ff */
[----:B0-2---:R-:W-:-:S05]  /*14f0*/  IMAD R8, R28, UR4, R3 ;  /* 0x000000041c087c24 */ /* 0x005fca000f8e0203 */
[----:B------:R-:W-:-:S05]  /*1500*/  LEA R8, R29, R8, 0x4 ;  /* 0x000000081d087211 */ /* 0x000fca00078e20ff */
[----:B------:R-:W-:-:S04]  /*1510*/  IMAD R3, R8, 0xf, RZ ;  /* 0x0000000f08037824 */ /* 0x000fc800078e02ff */
[----:B-1----:R-:W-:-:S05]  /*1520*/  IMAD.WIDE R4, R3, 0x4, R4 ;  /* 0x0000000403047825 */ /* 0x002fca00078e0204 */
[----:B------:R0:W-:Y:S04]  /*1530*/  ST.E.64 desc[UR36][R24.64], R4 ;  /* 0x0000000418007985 */ /* 0x0001e8000c101b24 */
[----:B----4-:R-:W2:Y:S02]  /*1540*/  LDG.E R3, desc[UR36][R6.64+0x4] ;  /* 0x0000042406037981 */ /* 0x010ea4000c1e1900 */
[----:B--2---:R-:W-:-:S13]  /*1550*/  ISETP.GE.AND P0, PT, R3, 0x1, PT ;  /* 0x000000010300780c */ /* 0x004fda0003f06270 */
[----:B0-----:R-:W-:Y:S05]  /*1560*/  @!P0 BRA `(.L_x_44) ;  /* 0x0000000400108947 */ /* 0x001fea0003800000 */
[----:B------:R-:W-:Y:S01]  /*1570*/  BSSY.RECONVERGENT B0, `(.L_x_44) ;  /* 0x0000043000007945 */ /* 0x000fe20003800200 */
[----:B------:R-:W-:-:S07]  /*1580*/  IMAD.MOV.U32 R5, RZ, RZ, RZ ;  /* 0x000000ffff057224 */ /* 0x000fce00078e00ff */
.L_x_50:
[----:B------:R-:W2:Y:S04]  /*1590*/  LD.E.64 R10, desc[UR36][R16.64] ;  /* 0x00000024100a7980 */ /* 0x000ea8000c101b00 */
[----:B------:R-:W3:Y:S04]  /*15a0*/  LD.E.64 R14, desc[UR36][R22.64] ;  /* 0x00000024160e7980 */ /* 0x000ee8000c101b00 */
[----:B--2---:R-:W2:Y:S01]  /*15b0*/  LD.E.64 R10, desc[UR36][R10.64] ;  /* 0x000000240a0a7980 */ /* 0x004ea2000c101b00 */
[----:B------:R-:W0:Y:S01]  /*15c0*/  LDC.64 R8, c[0x0][0x388] ;  /* 0x0000e200ff087b82 */ /* 0x000e220000000a00 */
[----:B--2---:R-:W-:-:S06]  /*15d0*/  IMAD.WIDE.U32 R12, R5, 0x4, R10 ;  /* 0x00000004050c7825 */ /* 0x004fcc00078e000a */
[----:B------:R-:W2:Y:S01]  /*15e0*/  LD.E R13, desc[UR36][R12.64] ;  /* 0x000000240c0d7980 */ /* 0x000ea2000c101900 */
[----:B---3--:R-:W-:-:S05]  /*15f0*/  IMAD.WIDE.U32 R14, R5, 0x4, R14 ;  /* 0x00000004050e7825 */ /* 0x008fca00078e000e */
[----:B--2---:R1:W-:Y:S04]  /*1600*/  ST.E desc[UR36][R14.64], R13 ;  /* 0x0000000d0e007985 */ /* 0x0043e8000c101924 */
[----:B0-----:R-:W2:Y:S02]  /*1610*/  LDG.E R3, desc[UR36][R8.64] ;  /* 0x0000002408037981 */ /* 0x001ea4000c1e1900 */
[----:B--2---:R-:W-:-:S13]  /*1620*/  ISETP.GE.AND P0, PT, R3, 0x1, PT ;  /* 0x000000010300780c */ /* 0x004fda0003f06270 */
[----:B-1----:R-:W-:Y:S05]  /*1630*/  @!P0 BRA `(.L_x_45) ;  /* 0x0000000000508947 */ /* 0x002fea0003800000 */
[----:B------:R-:W-:Y:S01]  /*1640*/  HFMA2 R3, -RZ, RZ, 0, 0 ;  /* 0x00000000ff037431 */ /* 0x000fe200000001ff */
[----:B------:R-:W-:Y:S06]  /*1650*/  BSSY.RECONVERGENT B1, `(.L_x_45) ;  /* 0x0000012000017945 */ /* 0x000fec0003800200 */
.L_x_46:
[----:B------:R-:W2:Y:S04]  /*1660*/  LD.E.64 R10, desc[UR36][R16.64] ;  /* 0x00000024100a7980 */ /* 0x000ea8000c101b00 */
[----:B------:R-:W3:Y:S01]  /*1670*/  LD.E.64 R14, desc[UR36][R22.64] ;  /* 0x00000024160e7980 */ /* 0x000ee2000c101b00 */
[----:B--2---:R-:W-:-:S03]  /*1680*/  IMAD.WIDE.U32 R12, R3, 0x8, R10 ;  /* 0x00000008030c7825 */ /* 0x004fc600078e000a */
[----:B------:R-:W2:Y:S04]  /*1690*/  LD.E.64 R10, desc[UR36][R24.64] ;  /* 0x00000024180a7980 */ /* 0x000ea8000c101b00 */
[----:B------:R-:W4:Y:S01]  /*16a0*/  LD.E.64 R12, desc[UR36][R12.64+0x8] ;  /* 0x000008240c0c7980 */ /* 0x000f22000c101b00 */
[----:B--2---:R-:W-:-:S04]  /*16b0*/  IMAD.WIDE.U32 R20, R3, 0x4, R10 ;  /* 0x0000000403147825 */ /* 0x004fc800078e000a */
[C---:B---3--:R-:W-:Y:S02]  /*16c0*/  IMAD.WIDE.U32 R10, R5.reuse, 0x4, R14 ;  /* 0x00000004050a7825 */ /* 0x048fe400078e000e */
[----:B------:R-:W2:Y:S02]  /*16d0*/  LD.E R21, desc[UR36][R20.64] ;  /* 0x0000002414157980 */ /* 0x000ea4000c101900 */
[----:B----4-:R-:W-:Y:S02]  /*16e0*/  IMAD.WIDE.U32 R14, R5, 0x4, R12 ;  /* 0x00000004050e7825 */ /* 0x010fe400078e000c */
[----:B------:R-:W2:Y:S04]  /*16f0*/  LD.E R31, desc[UR36][R10.64] ;  /* 0x000000240a1f7980 */ /* 0x000ea8000c101900 */
[----:B------:R-:W2:Y:S02]  /*1700*/  LD.E R14, desc[UR36][R14.64] ;  /* 0x000000240e0e7980 */ /* 0x000ea4000c101900 */
[----:B--2---:R-:W-:-:S05]  /*1710*/  FFMA R31, R14, R21, R31 ;  /* 0x000000150e1f7223 */ /* 0x004fca000000001f */
[----:B------:R0:W-:Y:S04]  /*1720*/  ST.E desc[UR36][R10.64], R31 ;  /* 0x0000001f0a007985 */ /* 0x0001e8000c101924 */
[----:B------:R-:W2:Y:S01]  /*1730*/  LDG.E R4, desc[UR36][R8.64] ;  /* 0x0000002408047981 */ /* 0x000ea2000c1e1900 */
[----:B------:R-:W-:-:S05]  /*1740*/  VIADD R3, R3, 0x1 ;  /* 0x0000000103037836 */ /* 0x000fca0000000000 */
[----:B--2---:R-:W-:-:S13]  /*1750*/  ISETP.GE.AND P0, PT, R3, R4, PT ;  /* 0x000000040300720c */ /* 0x004fda0003f06270 */
[----:B0-----:R-:W-:Y:S05]  /*1760*/  @!P0 BRA `(.L_x_46) ;  /* 0xfffffffc00bc8947 */ /* 0x001fea000383ffff */
[----:B------:R-:W-:Y:S05]  /*1770*/  BSYNC.RECONVERGENT B1 ;  /* 0x0000000000017941 */ /* 0x000fea0003800200 */
.L_x_45:
[----:B------:R-:W2:Y:S02]  /*1780*/  LD.E.64 R8, desc[UR36][R22.64] ;  /* 0x0000002416087980 */ /* 0x000ea4000c101b00 */
[----:B--2---:R-:W-:-:S06]  /*1790*/  IMAD.WIDE.U32 R8, R5, 0x4, R8 ;  /* 0x0000000405087825 */ /* 0x004fcc00078e0008 */
[----:B------:R-:W2:Y:S01]  /*17a0*/  LD.E R8, desc[UR36][R8.64] ;  /* 0x0000002408087980 */ /* 0x000ea2000c101900 */
[----:B------:R-:W-:Y:S01]  /*17b0*/  MOV R3, 0x3bbb989d ;  /* 0x3bbb989d00037802 */ /* 0x000fe20000000f00 */
[----:B------:R-:W-:Y:S01]  /*17c0*/  IMAD.MOV.U32 R4, RZ, RZ, 0x437c0000 ;  /* 0x437c0000ff047424 */ /* 0x000fe200078e00ff */
[----:B------:R-:W-:Y:S03]  /*17d0*/  BSSY.RECONVERGENT B1, `(.L_x_47) ;  /* 0x0000015000017945 */ /* 0x000fe60003800200 */
[----:B--2---:R-:W-:-:S04]  /*17e0*/  FFMA.SAT R3, R8, -R3, 0.5 ;  /* 0x3f00000008037423 */ /* 0x004fc80000002803 */
[----:B------:R-:W-:-:S04]  /*17f0*/  FFMA.RM R3, R3, R4, 12582913 ;  /* 0x4b40000103037423 */ /* 0x000fc80000004004 */
[C---:B------:R-:W-:Y:S01]  /*1800*/  FADD R11, R3.reuse, -12583039 ;  /* 0xcb40007f030b7421 */ /* 0x040fe20000000000 */
[----:B------:R-:W-:-:S03]  /*1810*/  SHF.L.U32 R3, R3, 0x17, RZ ;  /* 0x0000001703037819 */ /* 0x000fc600000006ff */
[----:B------:R-:W-:-:S04]  /*1820*/  FFMA R11, R8, -1.4426950216293334961, -R11 ;  /* 0xbfb8aa3b080b7823 */ /* 0x000fc8000000080b */
[----:B------:R-:W-:-:S04]  /*1830*/  FFMA R11, R8, -1.925963033500011079e-08, R11 ;  /* 0xb2a57060080b7823 */ /* 0x000fc8000000000b */
[----:B------:R-:W0:Y:S02]  /*1840*/  MUFU.EX2 R4, R11 ;  /* 0x0000000b00047308 */ /* 0x000e240000000800 */
[----:B0-----:R-:W-:-:S04]  /*1850*/  FFMA R10, R3, R4, 1 ;  /* 0x3f800000030a7423 */ /* 0x001fc80000000004 */
[----:B------:R-:W-:-:S05]  /*1860*/  VIADD R3, R10, 0x1800000 ;  /* 0x018000000a037836 */ /* 0x000fca0000000000 */
[----:B------:R-:W-:-:S04]  /*1870*/  LOP3.LUT R3, R3, 0x7f800000, RZ, 0xc0, !PT ;  /* 0x7f80000003037812 */ /* 0x000fc800078ec0ff */
[----:B------:R-:W-:-:S13]  /*1880*/  ISETP.GT.U32.AND P0, PT, R3, 0x1ffffff, PT ;  /* 0x01ffffff0300780c */ /* 0x000fda0003f04070 */
[----:B------:R-:W-:Y:S05]  /*1890*/  @P0 BRA `(.L_x_48) ;  /* 0x0000000000100947 */ /* 0x000fea0003800000 */
[----:B------:R-:W-:Y:S02]  /*18a0*/  MOV R3, R10 ;  /* 0x0000000a00037202 */ /* 0x000fe40000000f00 */
[----:B------:R-:W-:-:S07]  /*18b0*/  MOV R8, 0x18d0 ;  /* 0x000018d000087802 */ /* 0x000fce0000000f00 */
[----:B------:R-:W-:Y:S05]  /*18c0*/  CALL.REL.NOINC `($__internal_0_$__cuda_sm20_rcp_rn_f32_slowpath) ;  /* 0x00000024005c7944 */ /* 0x000fea0003c00000 */
[----:B------:R-:W-:Y:S05]  /*18d0*/  BRA `(.L_x_49) ;  /* 0x0000000000107947 */ /* 0x000fea0003800000 */
.L_x_48:
[----:B------:R-:W0:Y:S02]  /*18e0*/  MUFU.RCP R3, R10 ;  /* 0x0000000a00037308 */ /* 0x000e240000001000 */
[----:B0-----:R-:W-:-:S04]  /*18f0*/  FFMA R4, R10, R3, -1 ;  /* 0xbf8000000a047423 */ /* 0x001fc80000000003 */
[----:B------:R-:W-:-:S04]  /*1900*/  FADD.FTZ R4, -R4, -RZ ;  /* 0x800000ff04047221 */ /* 0x000fc80000010100 */
[----:B------:R-:W-:-:S07]  /*1910*/  FFMA R3, R3, R4, R3 ;  /* 0x0000000403037223 */ /* 0x000fce0000000003 */
.L_x_49:
[----:B------:R-:W-:Y:S05]  /*1920*/  BSYNC.RECONVERGENT B1 ;  /* 0x0000000000017941 */ /* 0x000fea0003800200 */
.L_x_47:
[----:B------:R-:W2:Y:S02]  /*1930*/  LD.E.64 R8, desc[UR36][R24.64+0x8] ;  /* 0x0000082418087980 */ /* 0x000ea4000c101b00 */
[----:B--2---:R-:W-:-:S05]  /*1940*/  IMAD.WIDE.U32 R8, R5, 0x4, R8 ;  /* 0x0000000405087825 */ /* 0x004fca00078e0008 */
[----:B------:R0:W-:Y:S04]  /*1950*/  ST.E desc[UR36][R8.64], R3 ;  /* 0x0000000308007985 */ /* 0x0001e8000c101924 */
[----:B------:R-:W2:Y:S01]  /*1960*/  LDG.E R4, desc[UR36][R6.64+0x4] ;  /* 0x0000042406047981 */ /* 0x000ea2000c1e1900 */
[----:B------:R-:W-:-:S05]  /*1970*/  VIADD R5, R5, 0x1 ;  /* 0x0000000105057836 */ /* 0x000fca0000000000 */
[----:B--2---:R-:W-:-:S13]  /*1980*/  ISETP.GE.AND P0, PT, R5, R4, PT ;  /* 0x000000040500720c */ /* 0x004fda0003f06270 */
[----:B0-----:R-:W-:Y:S05]  /*1990*/  @!P0 BRA `(.L_x_50) ;  /* 0xfffffff800fc8947 */ /* 0x001fea000383ffff */
[----:B------:R-:W-:Y:S05]  /*19a0*/  BSYNC.RECONVERGENT B0 ;  /* 0x0000000000007941 */ /* 0x000fea0003800200 */
.L_x_44:
[----:B------:R-:W2:Y:S01]  /*19b0*/  LDG.E R6, desc[UR36][R6.64+0x8] ;  /* 0x0000082406067981 */ /* 0x000ea2000c1e1900 */
[----:B------:R-:W-:Y:S02]  /*19c0*/  PLOP3.LUT P0, PT, PT, PT, PT, 0x8, 0x80 ;  /* 0x000000000080781c */ /* 0x000fe40003f0e170 */
[----:B--2---:R-:W-:-:S13]  /*19d0*/  ISETP.GE.AND P1, PT, R6, 0x1, PT ;  /* 0x000000010600780c */ /* 0x004fda0003f26270 */
[----:B------:R-:W-:Y:S05]  /*19e0*/  @!P1 BRA `(.L_x_51) ;  /* 0x0000000400189947 */ /* 0x000fea0003800000 */
[----:B------:R-:W-:Y:S01]  /*19f0*/  HFMA2 R5, -RZ, RZ, 0, 0 ;  /* 0x00000000ff057431 */ /* 0x000fe200000001ff */
[----:B------:R-:W-:Y:S06]  /*1a00*/  BSSY.RECONVERGENT B0, `(.L_x_52) ;  /* 0x0000043000007945 */ /* 0x000fec0003800200 */
.L_x_58:
        /* <DEDUP_REMOVED lines=11> */
[----:B------:R-:W-:Y:S01]  /*1ac0*/  BSSY.RECONVERGENT B1, `(.L_x_53) ;  /* 0x0000013000017945 */ /* 0x000fe20003800200 */
[----:B------:R-:W-:-:S07]  /*1ad0*/  IMAD.MOV.U32 R3, RZ, RZ, RZ ;  /* 0x000000ffff037224 */ /* 0x000fce00078e00ff */
.L_x_54:
[----:B------:R-:W2:Y:S04]  /*1ae0*/  LD.E.64 R8, desc[UR36][R16.64+0x8] ;  /* 0x0000082410087980 */ /* 0x000ea8000c101b00 */
[----:B------:R-:W3:Y:S04]  /*1af0*/  LD.E.64 R10, desc[UR36][R24.64+0x8] ;  /* 0x00000824180a7980 */ /* 0x000ee8000c101b00 */
[----:B------:R-:W4:Y:S01]  /*1b00*/  LD.E.64 R14, desc[UR36][R22.64+0x8] ;  /* 0x00000824160e7980 */ /* 0x000f22000c101b00 */
[----:B--2---:R-:W-:-:S06]  /*1b10*/  IMAD.WIDE.U32 R8, R3, 0x8, R8 ;  /* 0x0000000803087825 */ /* 0x004fcc00078e0008 */
[----:B------:R-:W2:Y:S01]  /*1b20*/  LD.E.64 R8, desc[UR36][R8.64+0x8] ;  /* 0x0000082408087980 */ /* 0x000ea2000c101b00 */
[----:B---3--:R-:W-:-:S04]  /*1b30*/  IMAD.WIDE.U32 R12, R3, 0x4, R10 ;  /* 0x00000004030c7825 */ /* 0x008fc800078e000a */
[C---:B----4-:R-:W-:Y:S02]  /*1b40*/  IMAD.WIDE.U32 R14, R5.reuse, 0x4, R14 ;  /* 0x00000004050e7825 */ /* 0x050fe400078e000e */
[----:B------:R-:W3:Y:S04]  /*1b50*/  LD.E R13, desc[UR36][R12.64] ;  /* 0x000000240c0d7980 */ /* 0x000ee8000c101900 */
[----:B------:R-:W3:Y:S01]  /*1b60*/  LD.E R21, desc[UR36][R14.64] ;  /* 0x000000240e157980 */ /* 0x000ee2000c101900 */
[----:B--2---:R-:W-:-:S06]  /*1b70*/  IMAD.WIDE.U32 R10, R5, 0x4, R8 ;  /* 0x00000004050a7825 */ /* 0x004fcc00078e0008 */
[----:B------:R-:W3:Y:S02]  /*1b80*/  LD.E R10, desc[UR36][R10.64] ;  /* 0x000000240a0a7980 */ /* 0x000ee4000c101900 */
[----:B---3--:R-:W-:-:S05]  /*1b90*/  FFMA R21, R10, R13, R21 ;  /* 0x0000000d0a157223 */ /* 0x008fca0000000015 */
[----:B------:R0:W-:Y:S04]  /*1ba0*/  ST.E desc[UR36][R14.64], R21 ;  /* 0x000000150e007985 */ /* 0x0001e8000c101924 */
[----:B------:R-:W2:Y:S01]  /*1bb0*/  LDG.E R4, desc[UR36][R6.64+0x4] ;  /* 0x0000042406047981 */ /* 0x000ea2000c1e1900 */
[----:B------:R-:W-:-:S04]  /*1bc0*/  IADD3 R3, PT, PT, R3, 0x1, RZ ;  /* 0x0000000103037810 */ /* 0x000fc80007ffe0ff */
[----:B--2---:R-:W-:-:S13]  /*1bd0*/  ISETP.GE.AND P0, PT, R3, R4, PT ;  /* 0x000000040300720c */ /* 0x004fda0003f06270 */
[----:B0-----:R-:W-:Y:S05]  /*1be0*/  @!P0 BRA `(.L_x_54) ;  /* 0xfffffffc00bc8947 */ /* 0x001fea000383ffff */
[----:B------:R-:W-:Y:S05]  /*1bf0*/  BSYNC.RECONVERGENT B1 ;  /* 0x0000000000017941 */ /* 0x000fea0003800200 */
.L_x_53:
[----:B------:R-:W2:Y:S02]  /*1c00*/  LD.E.64 R6, desc[UR36][R22.64+0x8] ;  /* 0x0000082416067980 */ /* 0x000ea4000c101b00 */
[----:B--2---:R-:W-:-:S06]  /*1c10*/  IMAD.WIDE.U32 R6, R5, 0x4, R6 ;  /* 0x0000000405067825 */ /* 0x004fcc00078e0006 */
[----:B------:R-:W2:Y:S01]  /*1c20*/  LD.E R6, desc[UR36][R6.64] ;  /* 0x0000002406067980 */ /* 0x000ea2000c101900 */
[----:B------:R-:W-:Y:S01]  /*1c30*/  IMAD.MOV.U32 R3, RZ, RZ, 0x3bbb989d ;  /* 0x3bbb989dff037424 */ /* 0x000fe200078e00ff */
[----:B------:R-:W-:Y:S01]  /*1c40*/  MOV R4, 0x437c0000 ;  /* 0x437c000000047802 */ /* 0x000fe20000000f00 */
[----:B------:R-:W-:Y:S02]  /*1c50*/  BSSY.RECONVERGENT B1, `(.L_x_55) ;  /* 0x0000015000017945 */ /* 0x000fe40003800200 */
[----:B--2---:R-:W-:-:S04]  /*1c60*/  FFMA.SAT R3, R6, -R3, 0.5 ;  /* 0x3f00000006037423 */ /* 0x004fc80000002803 */
[----:B------:R-:W-:-:S04]  /*1c70*/  FFMA.RM R3, R3, R4, 12582913 ;  /* 0x4b40000103037423 */ /* 0x000fc80000004004 */
[C---:B------:R-:W-:Y:S01]  /*1c80*/  FADD R9, R3.reuse, -12583039 ;  /* 0xcb40007f03097421 */ /* 0x040fe20000000000 */
[----:B------:R-:W-:-:S03]  /*1c90*/  IMAD.SHL.U32 R3, R3, 0x800000, RZ ;  /* 0x0080000003037824 */ /* 0x000fc600078e00ff */
[----:B------:R-:W-:-:S04]  /*1ca0*/  FFMA R9, R6, -1.4426950216293334961, -R9 ;  /* 0xbfb8aa3b06097823 */ /* 0x000fc80000000809 */
[----:B------:R-:W-:-:S04]  /*1cb0*/  FFMA R9, R6, -1.925963033500011079e-08, R9 ;  /* 0xb2a5706006097823 */ /* 0x000fc80000000009 */
[----:B------:R-:W0:Y:S02]  /*1cc0*/  MUFU.EX2 R4, R9 ;  /* 0x0000000900047308 */ /* 0x000e240000000800 */
[----:B0-----:R-:W-:-:S05]  /*1cd0*/  FFMA R8, R3, R4, 1 ;  /* 0x3f80000003087423 */ /* 0x001fca0000000004 */
[----:B------:R-:W-:-:S04]  /*1ce0*/  IADD3 R3, PT, PT, R8, 0x1800000, RZ ;  /* 0x0180000008037810 */ /* 0x000fc80007ffe0ff */
[----:B------:R-:W-:-:S04]  /*1cf0*/  LOP3.LUT R3, R3, 0x7f800000, RZ, 0xc0, !PT ;  /* 0x7f80000003037812 */ /* 0x000fc800078ec0ff */
[----:B------:R-:W-:-:S13]  /*1d00*/  ISETP.GT.U32.AND P0, PT, R3, 0x1ffffff, PT ;  /* 0x01ffffff0300780c */ /* 0x000fda0003f04070 */
[----:B------:R-:W-:Y:S05]  /*1d10*/  @P0 BRA `(.L_x_56) ;  /* 0x0000000000100947 */ /* 0x000fea0003800000 */
[----:B------:R-:W-:Y:S01]  /*1d20*/  IMAD.MOV.U32 R3, RZ, RZ, R8 ;  /* 0x000000ffff037224 */ /* 0x000fe200078e0008 */
[----:B------:R-:W-:-:S07]  /*1d30*/  MOV R8, 0x1d50 ;  /* 0x00001d5000087802 */ /* 0x000fce0000000f00 */
[----:B------:R-:W-:Y:S05]  /*1d40*/  CALL.REL.NOINC `($__internal_0_$__cuda_sm20_rcp_rn_f32_slowpath) ;  /* 0x00000020003c7944 */ /* 0x000fea0003c00000 */
[----:B------:R-:W-:Y:S05]  /*1d50*/  BRA `(.L_x_57) ;  /* 0x0000000000107947 */ /* 0x000fea0003800000 */
.L_x_56:
[----:B------:R-:W0:Y:S02]  /*1d60*/  MUFU.RCP R3, R8 ;  /* 0x0000000800037308 */ /* 0x000e240000001000 */
[----:B0-----:R-:W-:-:S04]  /*1d70*/  FFMA R4, R8, R3, -1 ;  /* 0xbf80000008047423 */ /* 0x001fc80000000003 */
[----:B------:R-:W-:-:S04]  /*1d80*/  FADD.FTZ R4, -R4, -RZ ;  /* 0x800000ff04047221 */ /* 0x000fc80000010100 */
[----:B------:R-:W-:-:S07]  /*1d90*/  FFMA R3, R3, R4, R3 ;  /* 0x0000000403037223 */ /* 0x000fce0000000003 */
.L_x_57:
[----:B------:R-:W-:Y:S05]  /*1da0*/  BSYNC.RECONVERGENT B1 ;  /* 0x0000000000017941 */ /* 0x000fea0003800200 */
.L_x_55:
[----:B------:R-:W2:Y:S01]  /*1db0*/  LD.E.64 R6, desc[UR36][R24.64+0x10] ;  /* 0x0000102418067980 */ /* 0x000ea2000c101b00 */
[----:B------:R-:W0:Y:S01]  /*1dc0*/  LDC.64 R8, c[0x0][0x388] ;  /* 0x0000e200ff087b82 */ /* 0x000e220000000a00 */
[----:B--2---:R-:W-:-:S05]  /*1dd0*/  IMAD.WIDE.U32 R6, R5, 0x4, R6 ;  /* 0x0000000405067825 */ /* 0x004fca00078e0006 */
[----:B------:R1:W-:Y:S04]  /*1de0*/  ST.E desc[UR36][R6.64], R3 ;  /* 0x0000000306007985 */ /* 0x0003e8000c101924 */
[----:B0-----:R-:W2:Y:S01]  /*1df0*/  LDG.E R8, desc[UR36][R8.64+0x8] ;  /* 0x0000082408087981 */ /* 0x001ea2000c1e1900 */
[----:B------:R-:W-:-:S04]  /*1e00*/  IADD3 R5, PT, PT, R5, 0x1, RZ ;  /* 0x0000000105057810 */ /* 0x000fc80007ffe0ff */
[----:B--2---:R-:W-:-:S13]  /*1e10*/  ISETP.GE.AND P0, PT, R5, R8, PT ;  /* 0x000000080500720c */ /* 0x004fda0003f06270 */
[----:B-1----:R-:W-:Y:S05]  /*1e20*/  @!P0 BRA `(.L_x_58) ;  /* 0xfffffff800f88947 */ /* 0x002fea000383ffff */
[----:B------:R-:W-:Y:S05]  /*1e30*/  BSYNC.RECONVERGENT B0 ;  /* 0x0000000000007941 */ /* 0x000fea0003800200 */
.L_x_52:
[----:B------:R-:W-:-:S13]  /*1e40*/  ISETP.GT.AND P0, PT, R8, RZ, PT ;  /* 0x000000ff0800720c */ /* 0x000fda0003f04270 */
.L_x_51:
[----:B------:R0:W5:Y:S01]  /*1e50*/  LD.E.64 R4, desc[UR36][R24.64+0x10] ;  /* 0x0000102418047980 */ /* 0x000162000c101b00 */
[----:B------:R-:W-:Y:S01]  /*1e60*/  HFMA2 R3, -RZ, RZ, 0, 0 ;  /* 0x00000000ff037431 */ /* 0x000fe200000001ff */
[----:B------:R-:W-:Y:S01]  /*1e70*/  BSSY.RECONVERGENT B0, `(.L_x_59) ;  /* 0x000008c000007945 */ /* 0x000fe20003800200 */
[----:B------:R-:W-:-:S07]  /*1e80*/  IMAD.MOV.U32 R11, RZ, RZ, RZ ;  /* 0x000000ffff0b7224 */ /* 0x000fce00078e00ff */
.L_x_76:
[----:B-1----:R-:W1:Y:S01]  /*1e90*/  LDC.64 R8, c[0x0][0x398] ;  /* 0x0000e600ff087b82 */ /* 0x002e620000000a00 */
[----:B------:R-:W-:Y:S02]  /*1ea0*/  IMAD R13, R29, 0xf, R3 ;  /* 0x0000000f1d0d7824 */ /* 0x000fe400078e0203 */
[----:B-----5:R-:W-:-:S04]  /*1eb0*/  IMAD.WIDE.U32 R6, R3, 0x4, R4 ;  /* 0x0000000403067825 */ /* 0x020fc800078e0004 */
[----:B-1----:R-:W-:Y:S02]  /*1ec0*/  IMAD.WIDE R8, R13, 0x4, R8 ;  /* 0x000000040d087825 */ /* 0x002fe400078e0208 */
[----:B--2---:R-:W2:Y:S04]  /*1ed0*/  LD.E R13, desc[UR36][R6.64] ;  /* 0x00000024060d7980 */ /* 0x004ea8000c101900 */
[----:B------:R-:W2:Y:S01]  /*1ee0*/  LDG.E R10, desc[UR36][R8.64] ;  /* 0x00000024080a7981 */ /* 0x000ea2000c1e1900 */
[----:B------:R-:W-:Y:S01]  /*1ef0*/  BSSY.RECONVERGENT B1, `(.L_x_60) ;  /* 0x0000006000017945 */ /* 0x000fe20003800200 */
[----:B------:R-:W-:Y:S01]  /*1f00*/  MOV R42, 0x1f50 ;  /* 0x00001f50002a7802 */ /* 0x000fe20000000f00 */
[----:B--2---:R-:W-:-:S04]  /*1f10*/  FADD R10, R10, -R13 ;  /* 0x8000000d0a0a7221 */ /* 0x004fc80000000000 */
[----:B------:R-:W1:Y:S02]  /*1f20*/  F2F.F64.F32 R46, R10 ;  /* 0x0000000a002e7310 */ /* 0x000e640000201800 */
[----:B-1----:R-:W-:-:S11]  /*1f30*/  DADD R36, -RZ, |R46| ;  /* 0x00000000ff247229 */ /* 0x002fd6000000052e */
[----:B0-----:R-:W-:Y:S05]  /*1f40*/  CALL.REL.NOINC `($_Z8trainingPfPiS_S_$__internal_accurate_pow) ;  /* 0x0000002000907944 */ /* 0x001fea0003c00000 */
[----:B------:R-:W-:Y:S05]  /*1f50*/  BSYNC.RECONVERGENT B1 ;  /* 0x0000000000017941 */ /* 0x000fea0003800200 */
.L_x_60:
[----:B------:R0:W5:Y:S04]  /*1f60*/  LDG.E R31, desc[UR36][R8.64+0x4] ;  /* 0x00000424081f7981 */ /* 0x000168000c1e1900 */
[----:B------:R0:W5:Y:S01]  /*1f70*/  LD.E R20, desc[UR36][R6.64+0x4] ;  /* 0x0000042406147980 */ /* 0x000162000c101900 */
[----:B------:R-:W-:Y:S01]  /*1f80*/  DADD R14, R46, 2 ;  /* 0x400000002e0e7429 */ /* 0x000fe20000000000 */
[----:B------:R-:W-:Y:S01]  /*1f90*/  FSETP.NEU.AND P1, PT, R10, RZ, PT ;  /* 0x000000ff0a00720b */ /* 0x000fe20003f2d000 */
[----:B------:R-:W-:Y:S03]  /*1fa0*/  BSSY.RECONVERGENT B1, `(.L_x_61) ;  /* 0x000000d000017945 */ /* 0x000fe60003800200 */
[----:B------:R-:W-:-:S05]  /*1fb0*/  FSEL R12, R12, RZ, P1 ;  /* 0x000000ff0c0c7208 */ /* 0x000fca0000800000 */
[----:B------:R-:W-:Y:S02]  /*1fc0*/  LOP3.LUT R13, R15, 0x7ff00000, RZ, 0xc0, !PT ;  /* 0x7ff000000f0d7812 */ /* 0x000fe400078ec0ff */
[----:B------:R0:W1:Y:S02]  /*1fd0*/  F2F.F64.F32 R14, R11 ;  /* 0x0000000b000e7310 */ /* 0x0000640000201800 */
[----:B------:R-:W-:Y:S02]  /*1fe0*/  ISETP.NE.AND P2, PT, R13, 0x7ff00000, PT ;  /* 0x7ff000000d00780c */ /* 0x000fe40003f45270 */
[----:B------:R-:W-:-:S11]  /*1ff0*/  FSEL R13, R32, RZ, P1 ;  /* 0x000000ff200d7208 */ /* 0x000fd60000800000 */
[----:B01----:R-:W-:Y:S05]  /*2000*/  @P2 BRA `(.L_x_62) ;  /* 0x0000000000182947 */ /* 0x003fea0003800000 */
[----:B------:R-:W-:-:S13]  /*2010*/  FSETP.NAN.AND P1, PT, R10, R10, PT ;  /* 0x0000000a0a00720b */ /* 0x000fda0003f28000 */
[----:B------:R-:W-:Y:S01]  /*2020*/  @P1 DADD R12, R46, 2 ;  /* 0x400000002e0c1429 */ /* 0x000fe20000000000 */
[----:B------:R-:W-:Y:S10]  /*2030*/  @P1 BRA `(.L_x_62) ;  /* 0x00000000000c1947 */ /* 0x000ff40003800000 */
[----:B------:R-:W-:-:S14]  /*2040*/  DSETP.NEU.AND P1, PT, |R46|, +INF , PT ;  /* 0x7ff000002e00742a */ /* 0x000fdc0003f2d200 */
[----:B------:R-:W-:Y:S01]  /*2050*/  @!P1 IMAD.MOV.U32 R12, RZ, RZ, 0x0 ;  /* 0x00000000ff0c9424 */ /* 0x000fe200078e00ff */
[----:B------:R-:W-:-:S07]  /*2060*/  @!P1 MOV R13, 0x7ff00000 ;  /* 0x7ff00000000d9802 */ /* 0x000fce0000000f00 */
.L_x_62:
[----:B------:R-:W-:Y:S05]  /*2070*/  BSYNC.RECONVERGENT B1 ;  /* 0x0000000000017941 */ /* 0x000fea0003800200 */
.L_x_61:
[----:B------:R-:W-:Y:S01]  /*2080*/  DMUL R12, R12, 0.5 ;  /* 0x3fe000000c0c7828 */ /* 0x000fe20000000000 */
[----:B------:R-:W-:Y:S01]  /*2090*/  FSETP.NEU.AND P1, PT, R10, 1, PT ;  /* 0x3f8000000a00780b */ /* 0x000fe20003f2d000 */
[----:B-----5:R-:W-:Y:S01]  /*20a0*/  FADD R31, R31, -R20 ;  /* 0x800000141f1f7221 */ /* 0x020fe20000000000 */
[----:B------:R-:W-:Y:S01]  /*20b0*/  BSSY.RECONVERGENT B1, `(.L_x_63) ;  /* 0x0000009000017945 */ /* 0x000fe20003800200 */
[----:B------:R-:W-:Y:S02]  /*20c0*/  MOV R42, 0x2140 ;  /* 0x00002140002a7802 */ /* 0x000fe40000000f00 */
[----:B------:R-:W0:Y:S04]  /*20d0*/  F2F.F64.F32 R46, R31 ;  /* 0x0000001f002e7310 */ /* 0x000e280000201800 */
[----:B------:R-:W-:-:S02]  /*20e0*/  FSEL R10, R12, RZ, P1 ;  /* 0x000000ff0c0a7208 */ /* 0x000fc40000800000 */
[----:B------:R-:W-:-:S06]  /*20f0*/  FSEL R11, R13, 1.75, P1 ;  /* 0x3fe000000d0b7808 */ /* 0x000fcc0000800000 */
[----:B------:R-:W-:Y:S02]  /*2100*/  DADD R14, R14, R10 ;  /* 0x000000000e0e7229 */ /* 0x000fe4000000000a */
[----:B0-----:R-:W-:-:S04]  /*2110*/  DADD R36, -RZ, |R46| ;  /* 0x00000000ff247229 */ /* 0x001fc8000000052e */
[----:B------:R0:W1:Y:S07]  /*2120*/  F2F.F32.F64 R45, R14 ;  /* 0x0000000e002d7310 */ /* 0x00006e0000301000 */
[----:B01----:R-:W-:Y:S05]  /*2130*/  CALL.REL.NOINC `($_Z8trainingPfPiS_S_$__internal_accurate_pow) ;  /* 0x0000002000147944 */ /* 0x003fea0003c00000 */
[----:B------:R-:W-:Y:S05]  /*2140*/  BSYNC.RECONVERGENT B1 ;  /* 0x0000000000017941 */ /* 0x000fea0003800200 */
.L_x_63:
[----:B------:R-:W-:Y:S01]  /*2150*/  DADD R10, R46, 2 ;  /* 0x400000002e0a7429 */ /* 0x000fe20000000000 */
[----:B------:R-:W-:Y:S01]  /*2160*/  FSETP.NEU.AND P1, PT, R31, RZ, PT ;  /* 0x000000ff1f00720b */ /* 0x000fe20003f2d000 */
[----:B------:R-:W-:Y:S08]  /*2170*/  BSSY.RECONVERGENT B1, `(.L_x_64) ;  /* 0x000000e000017945 */ /* 0x000ff00003800200 */
[----:B------:R-:W-:-:S02]  /*2180*/  LOP3.LUT R10, R11, 0x7ff00000, RZ, 0xc0, !PT ;  /* 0x7ff000000b0a7812 */ /* 0x000fc400078ec0ff */
[----:B------:R-:W-:Y:S02]  /*2190*/  FSEL R11, R32, RZ, P1 ;  /* 0x000000ff200b7208 */ /* 0x000fe40000800000 */
[----:B------:R-:W-:Y:S02]  /*21a0*/  ISETP.NE.AND P2, PT, R10, 0x7ff00000, PT ;  /* 0x7ff000000a00780c */ /* 0x000fe40003f45270 */
[----:B------:R-:W-:-:S11]  /*21b0*/  FSEL R10, R12, RZ, P1 ;  /* 0x000000ff0c0a7208 */ /* 0x000fd60000800000 */
[----:B------:R-:W-:Y:S05]  /*21c0*/  @P2 BRA `(.L_x_65) ;  /* 0x0000000000202947 */ /* 0x000fea0003800000 */
[----:B------:R-:W-:-:S13]  /*21d0*/  FSETP.NAN.AND P1, PT, R31, R31, PT ;  /* 0x0000001f1f00720b */ /* 0x000fda0003f28000 */
[----:B------:R-:W-:Y:S05]  /*21e0*/  @P1 BRA `(.L_x_66) ;  /* 0x0000000000141947 */ /* 0x000fea0003800000 */
[----:B------:R-:W-:-:S14]  /*21f0*/  DSETP.NEU.AND P1, PT, |R46|, +INF , PT ;  /* 0x7ff000002e00742a */ /* 0x000fdc0003f2d200 */
[----:B------:R-:W-:Y:S05]  /*2200*/  @P1 BRA `(.L_x_65) ;  /* 0x0000000000101947 */ /* 0x000fea0003800000 */
[----:B------:R-:W-:Y:S01]  /*2210*/  IMAD.MOV.U32 R10, RZ, RZ, 0x0 ;  /* 0x00000000ff0a7424 */ /* 0x000fe200078e00ff */
[----:B------:R-:W-:Y:S01]  /*2220*/  MOV R11, 0x7ff00000 ;  /* 0x7ff00000000b7802 */ /* 0x000fe20000000f00 */
[----:B------:R-:W-:Y:S06]  /*2230*/  BRA `(.L_x_65) ;  /* 0x0000000000047947 */ /* 0x000fec0003800000 */
.L_x_66:
[----:B------:R-:W-:-:S11]  /*2240*/  DADD R10, R46, 2 ;  /* 0x400000002e0a7429 */ /* 0x000fd60000000000 */
.L_x_65:
[----:B------:R-:W-:Y:S05]  /*2250*/  BSYNC.RECONVERGENT B1 ;  /* 0x0000000000017941 */ /* 0x000fea0003800200 */
.L_x_64:
[----:B------:R-:W2:Y:S04]  /*2260*/  LDG.E R43, desc[UR36][R8.64+0x8] ;  /* 0x00000824082b7981 */ /* 0x000ea8000c1e1900 */
[----:B------:R-:W2:Y:S01]  /*2270*/  LD.E R20, desc[UR36][R6.64+0x8] ;  /* 0x0000082406147980 */ /* 0x000ea2000c101900 */
[----:B------:R-:W-:Y:S01]  /*2280*/  DMUL R14, R10, 0.5 ;  /* 0x3fe000000a0e7828 */ /* 0x000fe20000000000 */
[----:B------:R-:W0:Y:S01]  /*2290*/  F2F.F64.F32 R12, R45 ;  /* 0x0000002d000c7310 */ /* 0x000e220000201800 */
[----:B------:R-:W-:Y:S01]  /*22a0*/  FSETP.NEU.AND P1, PT, R31, 1, PT ;  /* 0x3f8000001f00780b */ /* 0x000fe20003f2d000 */
[----:B------:R-:W-:Y:S01]  /*22b0*/  BSSY.RECONVERGENT B1, `(.L_x_67) ;  /* 0x000000a000017945 */ /* 0x000fe20003800200 */
[----:B------:R-:W-:-:S06]  /*22c0*/  MOV R42, 0x2350 ;  /* 0x00002350002a7802 */ /* 0x000fcc0000000f00 */
[----:B------:R-:W-:Y:S02]  /*22d0*/  FSEL R14, R14, RZ, P1 ;  /* 0x000000ff0e0e7208 */ /* 0x000fe40000800000 */
[----:B------:R-:W-:-:S06]  /*22e0*/  FSEL R15, R15, 1.75, P1 ;  /* 0x3fe000000f0f7808 */ /* 0x000fcc0000800000 */
[----:B0-----:R-:W-:-:S06]  /*22f0*/  DADD R12, R12, R14 ;  /* 0x000000000c0c7229 */ /* 0x001fcc000000000e */
[----:B------:R-:W-:Y:S01]  /*2300*/  F2F.F32.F64 R31, R12 ;  /* 0x0000000c001f7310 */ /* 0x000fe20000301000 */
[----:B--2---:R-:W-:-:S07]  /*2310*/  FADD R43, R43, -R20 ;  /* 0x800000142b2b7221 */ /* 0x004fce0000000000 */
[----:B------:R-:W0:Y:S02]  /*2320*/  F2F.F64.F32 R10, R43 ;  /* 0x0000002b000a7310 */ /* 0x000e240000201800 */
[----:B0-----:R-:W-:-:S11]  /*2330*/  DADD R36, -RZ, |R10| ;  /* 0x00000000ff247229 */ /* 0x001fd6000000050a */
[----:B------:R-:W-:Y:S05]  /*2340*/  CALL.REL.NOINC `($_Z8trainingPfPiS_S_$__internal_accurate_pow) ;  /* 0x0000001c00907944 */ /* 0x000fea0003c00000 */
[----:B------:R-:W-:Y:S05]  /*2350*/  BSYNC.RECONVERGENT B1 ;  /* 0x0000000000017941 */ /* 0x000fea0003800200 */
.L_x_67:
[----:B------:R-:W-:Y:S01]  /*2360*/  DADD R14, R10, 2 ;  /* 0x400000000a0e7429 */ /* 0x000fe20000000000 */
[----:B------:R-:W-:Y:S01]  /*2370*/  FSETP.NEU.AND P1, PT, R43, RZ, PT ;  /* 0x000000ff2b00720b */ /* 0x000fe20003f2d000 */
[----:B------:R-:W-:Y:S03]  /*2380*/  BSSY.RECONVERGENT B1, `(.L_x_68) ;  /* 0x000000e000017945 */ /* 0x000fe60003800200 */
[----:B------:R-:W-:Y:S02]  /*2390*/  FSEL R12, R12, RZ, P1 ;  /* 0x000000ff0c0c7208 */ /* 0x000fe40000800000 */
[----:B------:R-:W-:-:S03]  /*23a0*/  FSEL R13, R32, RZ, P1 ;  /* 0x000000ff200d7208 */ /* 0x000fc60000800000 */
[----:B------:R-:W-:-:S04]  /*23b0*/  LOP3.LUT R14, R15, 0x7ff00000, RZ, 0xc0, !PT ;  /* 0x7ff000000f0e7812 */ /* 0x000fc800078ec0ff */
[----:B------:R-:W-:-:S13]  /*23c0*/  ISETP.NE.AND P2, PT, R14, 0x7ff00000, PT ;  /* 0x7ff000000e00780c */ /* 0x000fda0003f45270 */
        /* <DEDUP_REMOVED lines=8> */
.L_x_70:
[----:B------:R-:W-:-:S11]  /*2450*/  DADD R12, R10, 2 ;  /* 0x400000000a0c7429 */ /* 0x000fd60000000000 */
.L_x_69:
[----:B------:R-:W-:Y:S05]  /*2460*/  BSYNC.RECONVERGENT B1 ;  /* 0x0000000000017941 */ /* 0x000fea0003800200 */
.L_x_68:
[----:B------:R-:W-:Y:S01]  /*2470*/  DMUL R12, R12, 0.5 ;  /* 0x3fe000000c0c7828 */ /* 0x000fe20000000000 */
[----:B------:R-:W0:Y:S01]  /*2480*/  F2F.F64.F32 R10, R31 ;  /* 0x0000001f000a7310 */ /* 0x000e220000201800 */
[----:B------:R-:W-:-:S08]  /*2490*/  FSETP.NEU.AND P1, PT, R43, 1, PT ;  /* 0x3f8000002b00780b */ /* 0x000fd00003f2d000 */
[----:B------:R-:W-:Y:S02]  /*24a0*/  FSEL R12, R12, RZ, P1 ;  /* 0x000000ff0c0c7208 */ /* 0x000fe40000800000 */
[----:B------:R-:W-:Y:S02]  /*24b0*/  FSEL R13, R13, 1.75, P1 ;  /* 0x3fe000000d0d7808 */ /* 0x000fe40000800000 */
[----:B------:R-:W-:-:S04]  /*24c0*/  ISETP.NE.AND P1, PT, R3, 0xc, PT ;  /* 0x0000000c0300780c */ /* 0x000fc80003f25270 */
[----:B0-----:R-:W-:-:S06]  /*24d0*/  DADD R10, R10, R12 ;  /* 0x000000000a0a7229 */ /* 0x001fcc000000000c */
[----:B------:R0:W1:Y:S03]  /*24e0*/  F2F.F32.F64 R43, R10 ;  /* 0x0000000a002b7310 */ /* 0x0000660000301000 */
[----:B------:R-:W-:Y:S05]  /*24f0*/  @!P1 BRA `(.L_x_71) ;  /* 0x00000000008c9947 */ /* 0x000fea0003800000 */
[----:B0-----:R-:W2:Y:S04]  /*2500*/  LDG.E R10, desc[UR36][R8.64+0xc] ;  /* 0x00000c24080a7981 */ /* 0x001ea8000c1e1900 */
[----:B------:R-:W2:Y:S01]  /*2510*/  LD.E R7, desc[UR36][R6.64+0xc] ;  /* 0x00000c2406077980 */ /* 0x000ea2000c101900 */
[----:B------:R-:W-:Y:S01]  /*2520*/  BSSY.RECONVERGENT B1, `(.L_x_72) ;  /* 0x0000006000017945 */ /* 0x000fe20003800200 */
[----:B------:R-:W-:Y:S01]  /*2530*/  MOV R42, 0x2580 ;  /* 0x00002580002a7802 */ /* 0x000fe20000000f00 */
[----:B--2---:R-:W-:-:S04]  /*2540*/  FADD R10, R10, -R7 ;  /* 0x800000070a0a7221 */ /* 0x004fc80000000000 */
[----:B------:R-:W0:Y:S02]  /*2550*/  F2F.F64.F32 R46, R10 ;  /* 0x0000000a002e7310 */ /* 0x000e240000201800 */
[----:B0-----:R-:W-:-:S11]  /*2560*/  DADD R36, -RZ, |R46| ;  /* 0x00000000ff247229 */ /* 0x001fd6000000052e */
[----:B-1----:R-:W-:Y:S05]  /*2570*/  CALL.REL.NOINC `($_Z8trainingPfPiS_S_$__internal_accurate_pow) ;  /* 0x0000001c00047944 */ /* 0x002fea0003c00000 */
[----:B------:R-:W-:Y:S05]  /*2580*/  BSYNC.RECONVERGENT B1 ;  /* 0x0000000000017941 */ /* 0x000fea0003800200 */
.L_x_72:
        /* <DEDUP_REMOVED lines=15> */
.L_x_75:
[----:B------:R-:W-:-:S11]  /*2680*/  DADD R12, R46, 2 ;  /* 0x400000002e0c7429 */ /* 0x000fd60000000000 */
.L_x_74:
[----:B------:R-:W-:Y:S05]  /*2690*/  BSYNC.RECONVERGENT B1 ;  /* 0x0000000000017941 */ /* 0x000fea0003800200 */
.L_x_73:
[----:B------:R-:W-:Y:S01]  /*26a0*/  DMUL R12, R12, 0.5 ;  /* 0x3fe000000c0c7828 */ /* 0x000fe20000000000 */
[----:B------:R-:W0:Y:S01]  /*26b0*/  F2F.F64.F32 R6, R43 ;  /* 0x0000002b00067310 */ /* 0x000e220000201800 */
[----:B------:R-:W-:Y:S01]  /*26c0*/  FSETP.NEU.AND P1, PT, R10, 1, PT ;  /* 0x3f8000000a00780b */ /* 0x000fe20003f2d000 */
[----:B------:R-:W-:-:S07]  /*26d0*/  VIADD R3, R3, 0x4 ;  /* 0x0000000403037836 */ /* 0x000fce0000000000 */
[----:B------:R-:W-:Y:S02]  /*26e0*/  FSEL R8, R12, RZ, P1 ;  /* 0x000000ff0c087208 */ /* 0x000fe40000800000 */
[----:B------:R-:W-:-:S06]  /*26f0*/  FSEL R9, R13, 1.75, P1 ;  /* 0x3fe000000d097808 */ /* 0x000fcc0000800000 */
[----:B0-----:R-:W-:-:S06]  /*2700*/  DADD R6, R6, R8 ;  /* 0x0000000006067229 */ /* 0x001fcc0000000008 */
[----:B------:R1:W2:Y:S01]  /*2710*/  F2F.F32.F64 R11, R6 ;  /* 0x00000006000b7310 */ /* 0x0002a20000301000 */
[----:B------:R-:W-:Y:S05]  /*2720*/  BRA `(.L_x_76) ;  /* 0xfffffff400d87947 */ /* 0x000fea000383ffff */
.L_x_71:
[----:B------:R-:W-:Y:S05]  /*2730*/  BSYNC.RECONVERGENT B0 ;  /* 0x0000000000007941 */ /* 0x000fea0003800200 */
.L_x_59:
[----:B------:R-:W2:Y:S01]  /*2740*/  LDC.64 R4, c[0x0][0x388] ;  /* 0x0000e200ff047b82 */ /* 0x000ea20000000a00 */
[----:B------:R-:W-:Y:S01]  /*2750*/  BSSY.RECONVERGENT B0, `(.L_x_77) ;  /* 0x000003a000007945 */ /* 0x000fe20003800200 */
[----:B-1----:R-:W-:-:S03]  /*2760*/  FADD R0, R43, R0 ;  /* 0x000000002b007221 */ /* 0x002fc60000000000 */
[----:B------:R-:W-:Y:S05]  /*2770*/  @P0 BRA `(.L_x_78) ;  /* 0x0000000000080947 */ /* 0x000fea0003800000 */
[----:B--2---:R1:W5:Y:S01]  /*2780*/  LDG.E R6, desc[UR36][R4.64+0x4] ;  /* 0x0000042404067981 */ /* 0x004362000c1e1900 */
[----:B------:R-:W-:Y:S05]  /*2790*/  BRA `(.L_x_79) ;  /* 0x0000000000d47947 */ /* 0x000fea0003800000 */
.L_x_78:
[----:B------:R-:W-:-:S07]  /*27a0*/  HFMA2 R3, -RZ, RZ, 0, 0 ;  /* 0x00000000ff037431 */ /* 0x000fce00000001ff */
.L_x_82:
[----:B------:R-:W3:Y:S04]  /*27b0*/  LD.E.64 R6, desc[UR36][R24.64+0x10] ;  /* 0x0000102418067980 */ /* 0x000ee8000c101b00 */
[----:B0-----:R-:W4:Y:S01]  /*27c0*/  LD.E.64 R10, desc[UR36][R18.64+0x8] ;  /* 0x00000824120a7980 */ /* 0x001f22000c101b00 */
[----:B------:R-:W0:Y:S01]  /*27d0*/  S2UR UR5, SR_CTAID.X ;  /* 0x00000000000579c3 */ /* 0x000e220000002500 */
[----:B------:R-:W1:Y:S01]  /*27e0*/  LDCU UR4, c[0x0][0x360] ;  /* 0x00006c00ff0477ac */ /* 0x000e620008000800 */
[----:B------:R-:W1:Y:S06]  /*27f0*/  S2R R13, SR_TID.X ;  /* 0x00000000000d7919 */ /* 0x000e6c0000002100 */
[----:B------:R-:W5:Y:S01]  /*2800*/  LDC.64 R8, c[0x0][0x398] ;  /* 0x0000e600ff087b82 */ /* 0x000f620000000a00 */
[----:B0-----:R-:W-:-:S04]  /*2810*/  IMAD.U32 R28, RZ, RZ, UR5 ;  /* 0x00000005ff1c7e24 */ /* 0x001fc8000f8e00ff */
[----:B-1----:R-:W-:-:S05]  /*2820*/  IMAD R12, R28, UR4, R13 ;  /* 0x000000041c0c7c24 */ /* 0x002fca000f8e020d */
[----:B------:R-:W-:-:S05]  /*2830*/  LEA R12, R29, R12, 0x4 ;  /* 0x0000000c1d0c7211 */ /* 0x000fca00078e20ff */
[----:B------:R-:W-:-:S04]  /*2840*/  IMAD R13, R12, 0xf, R3 ;  /* 0x0000000f0c0d7824 */ /* 0x000fc800078e0203 */
[----:B-----5:R-:W-:-:S06]  /*2850*/  IMAD.WIDE R8, R13, 0x4, R8 ;  /* 0x000000040d087825 */ /* 0x020fcc00078e0208 */
[----:B------:R-:W5:Y:S01]  /*2860*/  LDG.E R9, desc[UR36][R8.64] ;  /* 0x0000002408097981 */ /* 0x000f62000c1e1900 */
[----:B---3--:R-:W-:-:S03]  /*2870*/  IMAD.WIDE.U32 R6, R3, 0x4, R6 ;  /* 0x0000000403067825 */ /* 0x008fc600078e0006 */
[----:B----4-:R-:W3:Y:S04]  /*2880*/  LD.E.64 R10, desc[UR36][R10.64] ;  /* 0x000000240a0a7980 */ /* 0x010ee8000c101b00 */
[----:B------:R-:W5:Y:S01]  /*2890*/  LD.E R6, desc[UR36][R6.64] ;  /* 0x0000002406067980 */ /* 0x000f62000c101900 */
[----:B---3--:R-:W-:-:S04]  /*28a0*/  IMAD.WIDE.U32 R12, R3, 0x4, R10 ;  /* 0x00000004030c7825 */ /* 0x008fc800078e000a */
[----:B-----5:R-:W-:-:S05]  /*28b0*/  FADD R31, R6, -R9 ;  /* 0x80000009061f7221 */ /* 0x020fca0000000000 */
[----:B------:R0:W-:Y:S04]  /*28c0*/  ST.E desc[UR36][R12.64], R31 ;  /* 0x0000001f0c007985 */ /* 0x0001e8000c101924 */
[----:B------:R-:W3:Y:S04]  /*28d0*/  LD.E.64 R14, desc[UR36][R18.64+0x8] ;  /* 0x00000824120e7980 */ /* 0x000ee8000c101b00 */
[----:B---3--:R-:W3:Y:S01]  /*28e0*/  LD.E.64 R14, desc[UR36][R14.64] ;  /* 0x000000240e0e7980 */ /* 0x008ee2000c101b00 */
[----:B------:R-:W-:Y:S01]  /*28f0*/  FADD R33, -R6, 1 ;  /* 0x3f80000006217421 */ /* 0x000fe20000000100 */
[----:B---3--:R-:W-:-:S05]  /*2900*/  IMAD.WIDE.U32 R20, R3, 0x4, R14 ;  /* 0x0000000403147825 */ /* 0x008fca00078e000e */
[----:B------:R-:W3:Y:S01]  /*2910*/  LD.E R32, desc[UR36][R20.64] ;  /* 0x0000002414207980 */ /* 0x000ee2000c101900 */
[----:B------:R-:W-:-:S04]  /*2920*/  FMUL R33, R6, R33 ;  /* 0x0000002106217220 */ /* 0x000fc80000400000 */
[----:B---3--:R-:W-:-:S05]  /*2930*/  FMUL R33, R33, R32 ;  /* 0x0000002021217220 */ /* 0x008fca0000400000 */
[----:B------:R0:W-:Y:S04]  /*2940*/  ST.E desc[UR36][R20.64], R33 ;  /* 0x0000002114007985 */ /* 0x0001e8000c101924 */
[----:B--2---:R-:W2:Y:S02]  /*2950*/  LDG.E R6, desc[UR36][R4.64+0x4] ;  /* 0x0000042404067981 */ /* 0x004ea4000c1e1900 */
[----:B--2---:R-:W-:-:S13]  /*2960*/  ISETP.GE.AND P0, PT, R6, 0x1, PT ;  /* 0x000000010600780c */ /* 0x004fda0003f06270 */
[----:B0-----:R-:W-:Y:S05]  /*2970*/  @!P0 BRA `(.L_x_80) ;  /* 0x00000000004c8947 */ /* 0x001fea0003800000 */
[----:B------:R-:W-:Y:S01]  /*2980*/  BSSY.RECONVERGENT B1, `(.L_x_80) ;  /* 0x0000012000017945 */ /* 0x000fe20003800200 */
[----:B------:R-:W-:-:S07]  /*2990*/  IMAD.MOV.U32 R21, RZ, RZ, RZ ;  /* 0x000000ffff157224 */ /* 0x000fce00078e00ff */
.L_x_81:
[----:B------:R-:W2:Y:S04]  /*29a0*/  LD.E.64 R6, desc[UR36][R18.64+0x8] ;  /* 0x0000082412067980 */ /* 0x000ea8000c101b00 */
[----:B------:R-:W3:Y:S04]  /*29b0*/  LD.E.64 R10, desc[UR36][R24.64+0x8] ;  /* 0x00000824180a7980 */ /* 0x000ee8000c101b00 */
[----:B--2---:R-:W2:Y:S01]  /*29c0*/  LD.E.64 R8, desc[UR36][R6.64] ;  /* 0x0000002406087980 */ /* 0x004ea2000c101b00 */
[----:B------:R-:W-:-:S04]  /*29d0*/  IMAD.WIDE.U32 R12, R21, 0x8, R6 ;  /* 0x00000008150c7825 */ /* 0x000fc800078e0006 */
[----:B---3--:R-:W-:Y:S02]  /*29e0*/  IMAD.WIDE.U32 R10, R21, 0x4, R10 ;  /* 0x00000004150a7825 */ /* 0x008fe400078e000a */
[----:B------:R-:W3:Y:S04]  /*29f0*/  LD.E.64 R12, desc[UR36][R12.64+0x8] ;  /* 0x000008240c0c7980 */ /* 0x000ee8000c101b00 */
[----:B------:R-:W4:Y:S01]  /*2a00*/  LD.E R11, desc[UR36][R10.64] ;  /* 0x000000240a0b7980 */ /* 0x000f22000c101900 */
[----:B--2---:R-:W-:-:S06]  /*2a10*/  IMAD.WIDE.U32 R8, R3, 0x4, R8 ;  /* 0x0000000403087825 */ /* 0x004fcc00078e0008 */
[----:B------:R-:W4:Y:S01]  /*2a20*/  LD.E R8, desc[UR36][R8.64] ;  /* 0x0000002408087980 */ /* 0x000f22000c101900 */
[----:B---3--:R-:W-:-:S04]  /*2a30*/  IMAD.WIDE.U32 R14, R3, 0x4, R12 ;  /* 0x00000004030e7825 */ /* 0x008fc800078e000c */
[----:B----4-:R-:W-:-:S05]  /*2a40*/  FMUL R31, R8, R11 ;  /* 0x0000000b081f7220 */ /* 0x010fca0000400000 */
[----:B------:R0:W-:Y:S04]  /*2a50*/  ST.E desc[UR36][R14.64], R31 ;  /* 0x0000001f0e007985 */ /* 0x0001e8000c101924 */
[----:B------:R-:W2:Y:S01]  /*2a60*/  LDG.E R6, desc[UR36][R4.64+0x4] ;  /* 0x0000042404067981 */ /* 0x000ea2000c1e1900 */
[----:B------:R-:W-:-:S04]  /*2a70*/  IADD3 R21, PT, PT, R21, 0x1, RZ ;  /* 0x0000000115157810 */ /* 0x000fc80007ffe0ff */
[----:B--2---:R-:W-:-:S13]  /*2a80*/  ISETP.GE.AND P0, PT, R21, R6, PT ;  /* 0x000000061500720c */ /* 0x004fda0003f06270 */
[----:B0-----:R-:W-:Y:S05]  /*2a90*/  @!P0 BRA `(.L_x_81) ;  /* 0xfffffffc00c08947 */ /* 0x001fea000383ffff */
[----:B------:R-:W-:Y:S05]  /*2aa0*/  BSYNC.RECONVERGENT B1 ;  /* 0x0000000000017941 */ /* 0x000fea0003800200 */
.L_x_80:
[----:B------:R-:W2:Y:S01]  /*2ab0*/  LDG.E R8, desc[UR36][R4.64+0x8] ;  /* 0x0000082404087981 */ /* 0x000ea2000c1e1900 */
[----:B------:R-:W-:-:S05]  /*2ac0*/  VIADD R3, R3, 0x1 ;  /* 0x0000000103037836 */ /* 0x000fca0000000000 */
[----:B--2---:R-:W-:-:S13]  /*2ad0*/  ISETP.GE.AND P0, PT, R3, R8, PT ;  /* 0x000000080300720c */ /* 0x004fda0003f06270 */
[----:B------:R-:W-:Y:S05]  /*2ae0*/  @!P0 BRA `(.L_x_82) ;  /* 0xfffffffc00308947 */ /* 0x000fea000383ffff */
.L_x_79:
[----:B------:R-:W-:Y:S05]  /*2af0*/  BSYNC.RECONVERGENT B0 ;  /* 0x0000000000007941 */ /* 0x000fea0003800200 */
.L_x_77:
[----:B-----5:R-:W-:-:S13]  /*2b00*/  ISETP.GE.AND P0, PT, R6, 0x1, PT ;  /* 0x000000010600780c */ /* 0x020fda0003f06270 */
[----:B------:R-:W-:Y:S05]  /*2b10*/  @!P0 BRA `(.L_x_83) ;  /* 0x0000000800c08947 */ /* 0x000fea0003800000 */
[----:B------:R-:W-:-:S07]  /*2b20*/  MOV R3, RZ ;  /* 0x000000ff00037202 */ /* 0x000fce0000000f00 */
.L_x_92:
[----:B------:R-:W2:Y:S01]  /*2b30*/  LDG.E R14, desc[UR36][R4.64+0x8] ;  /* 0x00000824040e7981 */ /* 0x000ea2000c1e1900 */
[----:B------:R-:W-:Y:S01]  /*2b40*/  IMAD.MOV.U32 R20, RZ, RZ, RZ ;  /* 0x000000ffff147224 */ /* 0x000fe200078e00ff */
[----:B--2---:R-:W-:-:S13]  /*2b50*/  ISETP.GE.AND P0, PT, R14, 0x1, PT ;  /* 0x000000010e00780c */ /* 0x004fda0003f06270 */
[----:B------:R-:W-:Y:S05]  /*2b60*/  @!P0 BRA `(.L_x_84) ;  /* 0x00000008001c8947 */ /* 0x000fea0003800000 */
[----:B------:R-:W2:Y:S04]  /*2b70*/  LD.E.64 R6, desc[UR36][R16.64+0x8] ;  /* 0x0000082410067980 */ /* 0x000ea8000c101b00 */
[----:B0-----:R-:W3:Y:S01]  /*2b80*/  LD.E.64 R10, desc[UR36][R18.64+0x8] ;  /* 0x00000824120a7980 */ /* 0x001ee2000c101b00 */
[----:B------:R-:W-:Y:S01]  /*2b90*/  ISETP.GE.U32.AND P0, PT, R14, 0x10, PT ;  /* 0x000000100e00780c */ /* 0x000fe20003f06070 */
[----:B--2---:R-:W-:Y:S02]  /*2ba0*/  IMAD.WIDE.U32 R8, R3, 0x8, R6 ;  /* 0x0000000803087825 */ /* 0x004fe400078e0006 */
[----:B---3--:R0:W5:Y:S04]  /*2bb0*/  LD.E.64 R6, desc[UR36][R10.64] ;  /* 0x000000240a067980 */ /* 0x008168000c101b00 */
[----:B------:R-:W5:Y:S01]  /*2bc0*/  LD.E.64 R8, desc[UR36][R8.64+0x8] ;  /* 0x0000082408087980 */ /* 0x000f62000c101b00 */
[----:B------:R-:W-:-:S02]  /*2bd0*/  HFMA2 R20, -RZ, RZ, 0, 0 ;  /* 0x00000000ff147431 */ /* 0x000fc400000001ff */
[----:B------:R-:W-:-:S03]  /*2be0*/  IMAD.MOV.U32 R15, RZ, RZ, RZ ;  /* 0x000000ffff0f7224 */ /* 0x000fc600078e00ff */
[----:B------:R-:W-:Y:S05]  /*2bf0*/  @!P0 BRA `(.L_x_85) ;  /* 0x0000000000ec8947 */ /* 0x000fea0003800000 */
[----:B------:R-:W-:Y:S01]  /*2c00*/  BSSY.RECONVERGENT B0, `(.L_x_86) ;  /* 0x0000039000007945 */ /* 0x000fe20003800200 */
[----:B------:R-:W-:Y:S01]  /*2c10*/  MOV R20, RZ ;  /* 0x000000ff00147202 */ /* 0x000fe20000000f00 */
[----:B------:R-:W-:-:S07]  /*2c20*/  IMAD.MOV.U32 R15, RZ, RZ, RZ ;  /* 0x000000ffff0f7224 */ /* 0x000fce00078e00ff */
.L_x_87:
[----:B-----5:R-:W-:-:S04]  /*2c30*/  IMAD.WIDE.U32 R12, R15, 0x4, R8 ;  /* 0x000000040f0c7825 */ /* 0x020fc800078e0008 */
[----:B0-----:R-:W-:Y:S01]  /*2c40*/  IMAD.WIDE.U32 R10, R15, 0x4, R6 ;  /* 0x000000040f0a7825 */ /* 0x001fe200078e0006 */
[----:B------:R-:W2:Y:S04]  /*2c50*/  LD.E R21, desc[UR36][R12.64] ;  /* 0x000000240c157980 */ /* 0x000ea8000c101900 */
[----:B------:R-:W2:Y:S04]  /*2c60*/  LD.E R31, desc[UR36][R10.64] ;  /* 0x000000240a1f7980 */ /* 0x000ea8000c101900 */
[----:B------:R-:W3:Y:S04]  /*2c70*/  LD.E R32, desc[UR36][R12.64+0x4] ;  /* 0x000004240c207980 */ /* 0x000ee8000c101900 */
[----:B------:R-:W3:Y:S04]  /*2c80*/  LD.E R39, desc[UR36][R10.64+0x4] ;  /* 0x000004240a277980 */ /* 0x000ee8000c101900 */
[----:B------:R-:W4:Y:S04]  /*2c90*/  LD.E R42, desc[UR36][R12.64+0x8] ;  /* 0x000008240c2a7980 */ /* 0x000f28000c101900 */
[----:B------:R-:W4:Y:S04]  /*2ca0*/  LD.E R41, desc[UR36][R10.64+0x8] ;  /* 0x000008240a297980 */ /* 0x000f28000c101900 */
[----:B------:R-:W4:Y:S04]  /*2cb0*/  LD.E R33, desc[UR36][R12.64+0xc] ;  /* 0x00000c240c217980 */ /* 0x000f28000c101900 */
[----:B------:R-:W4:Y:S04]  /*2cc0*/  LD.E R34, desc[UR36][R10.64+0xc] ;  /* 0x00000c240a227980 */ /* 0x000f28000c101900 */
[----:B------:R-:W4:Y:S04]  /*2cd0*/  LD.E R35, desc[UR36][R12.64+0x10] ;  /* 0x000010240c237980 */ /* 0x000f28000c101900 */
[----:B------:R-:W4:Y:S04]  /*2ce0*/  LD.E R36, desc[UR36][R10.64+0x10] ;  /* 0x000010240a247980 */ /* 0x000f28000c101900 */
[----:B------:R-:W4:Y:S04]  /*2cf0*/  LD.E R38, desc[UR36][R12.64+0x14] ;  /* 0x000014240c267980 */ /* 0x000f28000c101900 */
[----:B------:R-:W4:Y:S04]  /*2d00*/  LD.E R37, desc[UR36][R10.64+0x14] ;  /* 0x000014240a257980 */ /* 0x000f28000c101900 */
[----:B------:R-:W4:Y:S01]  /*2d10*/  LD.E R40, desc[UR36][R10.64+0x18] ;  /* 0x000018240a287980 */ /* 0x000f22000c101900 */
[----:B--2---:R-:W-:-:S03]  /*2d20*/  FFMA R21, R21, R31, R20 ;  /* 0x0000001f15157223 */ /* 0x004fc60000000014 */
[----:B------:R-:W2:Y:S04]  /*2d30*/  LD.E R20, desc[UR36][R12.64+0x1c] ;  /* 0x00001c240c147980 */ /* 0x000ea8000c101900 */
[----:B------:R-:W2:Y:S01]  /*2d40*/  LD.E R31, desc[UR36][R12.64+0x20] ;  /* 0x000020240c1f7980 */ /* 0x000ea2000c101900 */
[----:B---3--:R-:W-:-:S03]  /*2d50*/  FFMA R21, R32, R39, R21 ;  /* 0x0000002720157223 */ /* 0x008fc60000000015 */
[----:B------:R-:W3:Y:S04]  /*2d60*/  LD.E R39, desc[UR36][R12.64+0x18] ;  /* 0x000018240c277980 */ /* 0x000ee8000c101900 */
[----:B------:R-:W2:Y:S01]  /*2d70*/  LD.E R32, desc[UR36][R10.64+0x20] ;  /* 0x000020240a207980 */ /* 0x000ea2000c101900 */
[----:B----4-:R-:W-:-:S03]  /*2d80*/  FFMA R42, R42, R41, R21 ;  /* 0x000000292a2a7223 */ /* 0x010fc60000000015 */
[----:B------:R-:W2:Y:S04]  /*2d90*/  LD.E R21, desc[UR36][R10.64+0x1c] ;  /* 0x00001c240a157980 */ /* 0x000ea8000c101900 */
[----:B------:R-:W4:Y:S01]  /*2da0*/  LD.E R41, desc[UR36][R12.64+0x3c] ;  /* 0x00003c240c297980 */ /* 0x000f22000c101900 */
[----:B------:R-:W-:-:S03]  /*2db0*/  FFMA R34, R33, R34, R42 ;  /* 0x0000002221227223 */ /* 0x000fc6000000002a */
[----:B------:R-:W4:Y:S04]  /*2dc0*/  LD.E R33, desc[UR36][R12.64+0x24] ;  /* 0x000024240c217980 */ /* 0x000f28000c101900 */
[----:B------:R-:W4:Y:S01]  /*2dd0*/  LD.E R42, desc[UR36][R10.64+0x3c] ;  /* 0x00003c240a2a7980 */ /* 0x000f22000c101900 */
[----:B------:R-:W-:-:S03]  /*2de0*/  FFMA R35, R35, R36, R34 ;  /* 0x0000002423237223 */ /* 0x000fc60000000022 */
[----:B------:R-:W4:Y:S04]  /*2df0*/  LD.E R34, desc[UR36][R10.64+0x24] ;  /* 0x000024240a227980 */ /* 0x000f28000c101900 */
[----:B------:R-:W4:Y:S01]  /*2e00*/  LD.E R36, desc[UR36][R10.64+0x28] ;  /* 0x000028240a247980 */ /* 0x000f22000c101900 */
[----:B------:R-:W-:-:S03]  /*2e10*/  FFMA R38, R38, R37, R35 ;  /* 0x0000002526267223 */ /* 0x000fc60000000023 */
[----:B------:R-:W4:Y:S04]  /*2e20*/  LD.E R35, desc[UR36][R12.64+0x28] ;  /* 0x000028240c237980 */ /* 0x000f28000c101900 */
[----:B------:R-:W4:Y:S01]  /*2e30*/  LD.E R37, desc[UR36][R12.64+0x2c] ;  /* 0x00002c240c257980 */ /* 0x000f22000c101900 */
[----:B---3--:R-:W-:-:S03]  /*2e40*/  FFMA R39, R39, R40, R38 ;  /* 0x0000002827277223 */ /* 0x008fc60000000026 */
[----:B------:R-:W3:Y:S01]  /*2e50*/  LD.E R38, desc[UR36][R10.64+0x2c] ;  /* 0x00002c240a267980 */ /* 0x000ee2000c101900 */
[----:B--2---:R-:W-:-:S03]  /*2e60*/  FFMA R40, R20, R21, R39 ;  /* 0x0000001514287223 */ /* 0x004fc60000000027 */
[----:B------:R-:W2:Y:S04]  /*2e70*/  LD.E R20, desc[UR36][R12.64+0x30] ;  /* 0x000030240c147980 */ /* 0x000ea8000c101900 */
[----:B------:R-:W2:Y:S01]  /*2e80*/  LD.E R21, desc[UR36][R10.64+0x30] ;  /* 0x000030240a157980 */ /* 0x000ea2000c101900 */
[----:B------:R-:W-:-:S03]  /*2e90*/  FFMA R44, R31, R32, R40 ;  /* 0x000000201f2c7223 */ /* 0x000fc60000000028 */
[----:B------:R-:W2:Y:S04]  /*2ea0*/  LD.E R40, desc[UR36][R12.64+0x34] ;  /* 0x000034240c287980 */ /* 0x000ea8000c101900 */
[----:B------:R-:W2:Y:S04]  /*2eb0*/  LD.E R31, desc[UR36][R10.64+0x34] ;  /* 0x000034240a1f7980 */ /* 0x000ea8000c101900 */
[----:B------:R-:W2:Y:S04]  /*2ec0*/  LD.E R32, desc[UR36][R12.64+0x38] ;  /* 0x000038240c207980 */ /* 0x000ea8000c101900 */
[----:B------:R-:W2:Y:S01]  /*2ed0*/  LD.E R39, desc[UR36][R10.64+0x38] ;  /* 0x000038240a277980 */ /* 0x000ea2000c101900 */
[----:B----4-:R-:W-:-:S04]  /*2ee0*/  FFMA R34, R33, R34, R44 ;  /* 0x0000002221227223 */ /* 0x010fc8000000002c */
[----:B------:R-:W-:Y:S01]  /*2ef0*/  FFMA R34, R35, R36, R34 ;  /* 0x0000002423227223 */ /* 0x000fe20000000022 */
[----:B------:R-:W-:-:S03]  /*2f00*/  IADD3 R15, PT, PT, R15, 0x10, RZ ;  /* 0x000000100f0f7810 */ /* 0x000fc60007ffe0ff */
[----:B---3--:R-:W-:Y:S01]  /*2f10*/  FFMA R37, R37, R38, R34 ;  /* 0x0000002625257223 */ /* 0x008fe20000000022 */
[----:B------:R-:W-:-:S04]  /*2f20*/  LOP3.LUT R34, R14, 0x7ffffff0, RZ, 0xc0, !PT ;  /* 0x7ffffff00e227812 */ /* 0x000fc800078ec0ff */
[----:B------:R-:W-:Y:S01]  /*2f30*/  ISETP.NE.AND P0, PT, R15, R34, PT ;  /* 0x000000220f00720c */ /* 0x000fe20003f05270 */
[----:B--2---:R-:W-:-:S04]  /*2f40*/  FFMA R21, R20, R21, R37 ;  /* 0x0000001514157223 */ /* 0x004fc80000000025 */
[----:B------:R-:W-:-:S04]  /*2f50*/  FFMA R21, R40, R31, R21 ;  /* 0x0000001f28157223 */ /* 0x000fc80000000015 */
[----:B------:R-:W-:-:S04]  /*2f60*/  FFMA R32, R32, R39, R21 ;  /* 0x0000002720207223 */ /* 0x000fc80000000015 */
[----:B------:R-:W-:Y:S01]  /*2f70*/  FFMA R20, R41, R42, R32 ;  /* 0x0000002a29147223 */ /* 0x000fe20000000020 */
[----:B------:R-:W-:Y:S06]  /*2f80*/  @P0 BRA `(.L_x_87) ;  /* 0xfffffffc00280947 */ /* 0x000fec000383ffff */
[----:B------:R-:W-:Y:S05]  /*2f90*/  BSYNC.RECONVERGENT B0 ;  /* 0x0000000000007941 */ /* 0x000fea0003800200 */
.L_x_86:
[----:B------:R-:W-:-:S07]  /*2fa0*/  IMAD.MOV.U32 R15, RZ, RZ, R34 ;  /* 0x000000ffff0f7224 */ /* 0x000fce00078e0022 */
.L_x_85:
[----:B0-----:R-:W-:-:S13]  /*2fb0*/  LOP3.LUT P0, R10, R14, 0xf, RZ, 0xc0, !PT ;  /* 0x0000000f0e0a7812 */ /* 0x001fda000780c0ff */
[----:B------:R-:W-:Y:S05]  /*2fc0*/  @!P0 BRA `(.L_x_84) ;  /* 0x0000000400048947 */ /* 0x000fea0003800000 */
[----:B------:R-:W-:Y:S02]  /*2fd0*/  ISETP.GE.U32.AND P0, PT, R10, 0x8, PT ;  /* 0x000000080a00780c */ /* 0x000fe40003f06070 */
[----:B------:R-:W-:-:S11]  /*2fe0*/  LOP3.LUT P1, R43, R14, 0x7, RZ, 0xc0, !PT ;  /* 0x000000070e2b7812 */ /* 0x000fd6000782c0ff */
[----:B------:R-:W-:Y:S05]  /*2ff0*/  @!P0 BRA `(.L_x_88) ;  /* 0x00000000006c8947 */ /* 0x000fea0003800000 */
[----:B-----5:R-:W-:-:S04]  /*3000*/  IMAD.WIDE.U32 R10, R15, 0x4, R8 ;  /* 0x000000040f0a7825 */ /* 0x020fc800078e0008 */
[----:B------:R-:W-:Y:S01]  /*3010*/  IMAD.WIDE.U32 R12, R15, 0x4, R6 ;  /* 0x000000040f0c7825 */ /* 0x000fe200078e0006 */
        /* <DEDUP_REMOVED lines=15> */
[----:B------:R-:W2:Y:S04]  /*3110*/  LD.E R35, desc[UR36][R10.64+0x14] ;  /* 0x000014240a237980 */ /* 0x000ea8000c101900 */
[----:B------:R-:W2:Y:S01]  /*3120*/  LD.E R20, desc[UR36][R10.64+0x18] ;  /* 0x000018240a147980 */ /* 0x000ea2000c101900 */
[----:B---3--:R-:W-:-:S04]  /*3130*/  FFMA R32, R21, R32, R44 ;  /* 0x0000002015207223 */ /* 0x008fc8000000002c */
[----:B----4-:R-:W-:-:S04]  /*3140*/  FFMA R32, R31, R34, R32 ;  /* 0x000000221f207223 */ /* 0x010fc80000000020 */
[----:B------:R-:W-:Y:S01]  /*3150*/  FFMA R32, R33, R36, R32 ;  /* 0x0000002421207223 */ /* 0x000fe20000000020 */
[----:B------:R-:W-:-:S03]  /*3160*/  IADD3 R15, PT, PT, R15, 0x8, RZ ;  /* 0x000000080f0f7810 */ /* 0x000fc60007ffe0ff */
[----:B--2---:R-:W-:-:S04]  /*3170*/  FFMA R32, R37, R38, R32 ;  /* 0x0000002625207223 */ /* 0x004fc80000000020 */
[----:B------:R-:W-:-:S04]  /*3180*/  FFMA R35, R35, R40, R32 ;  /* 0x0000002823237223 */ /* 0x000fc80000000020 */
[----:B------:R-:W-:-:S04]  /*3190*/  FFMA R20, R20, R41, R35 ;  /* 0x0000002914147223 */ /* 0x000fc80000000023 */
[----:B------:R-:W-:-:S07]  /*31a0*/  FFMA R20, R39, R42, R20 ;  /* 0x0000002a27147223 */ /* 0x000fce0000000014 */
.L_x_88:
[----:B------:R-:W-:Y:S05]  /*31b0*/  @!P1 BRA `(.L_x_84) ;  /* 0x0000000000889947 */ /* 0x000fea0003800000 */
[----:B------:R-:W-:Y:S02]  /*31c0*/  ISETP.GE.U32.AND P0, PT, R43, 0x4, PT ;  /* 0x000000042b00780c */ /* 0x000fe40003f06070 */
[----:B------:R-:W-:-:S04]  /*31d0*/  LOP3.LUT R14, R14, 0x3, RZ, 0xc0, !PT ;  /* 0x000000030e0e7812 */ /* 0x000fc800078ec0ff */
[----:B------:R-:W-:-:S07]  /*31e0*/  ISETP.NE.AND P1, PT, R14, RZ, PT ;  /* 0x000000ff0e00720c */ /* 0x000fce0003f25270 */
[----:B------:R-:W-:Y:S06]  /*31f0*/  @!P0 BRA `(.L_x_89) ;  /* 0x00000000003c8947 */ /* 0x000fec0003800000 */
[----:B-----5:R-:W-:-:S04]  /*3200*/  IMAD.WIDE.U32 R12, R15, 0x4, R8 ;  /* 0x000000040f0c7825 */ /* 0x020fc800078e0008 */
[C---:B------:R-:W-:Y:S01]  /*3210*/  IMAD.WIDE.U32 R10, R15.reuse, 0x4, R6 ;  /* 0x000000040f0a7825 */ /* 0x040fe200078e0006 */
[----:B------:R-:W2:Y:S04]  /*3220*/  LD.E R21, desc[UR36][R12.64] ;  /* 0x000000240c157980 */ /* 0x000ea8000c101900 */
[----:B------:R-:W2:Y:S04]  /*3230*/  LD.E R31, desc[UR36][R10.64] ;  /* 0x000000240a1f7980 */ /* 0x000ea8000c101900 */
[----:B------:R-:W3:Y:S04]  /*3240*/  LD.E R32, desc[UR36][R12.64+0x4] ;  /* 0x000004240c207980 */ /* 0x000ee8000c101900 */
[----:B------:R-:W3:Y:S04]  /*3250*/  LD.E R33, desc[UR36][R10.64+0x4] ;  /* 0x000004240a217980 */ /* 0x000ee8000c101900 */
[----:B------:R-:W4:Y:S04]  /*3260*/  LD.E R34, desc[UR36][R12.64+0x8] ;  /* 0x000008240c227980 */ /* 0x000f28000c101900 */
[----:B------:R-:W4:Y:S04]  /*3270*/  LD.E R35, desc[UR36][R10.64+0x8] ;  /* 0x000008240a237980 */ /* 0x000f28000c101900 */
[----:B------:R-:W4:Y:S04]  /*3280*/  LD.E R36, desc[UR36][R12.64+0xc] ;  /* 0x00000c240c247980 */ /* 0x000f28000c101900 */
[----:B------:R-:W4:Y:S01]  /*3290*/  LD.E R37, desc[UR36][R10.64+0xc] ;  /* 0x00000c240a257980 */ /* 0x000f22000c101900 */
[----:B------:R-:W-:-:S02]  /*32a0*/  VIADD R15, R15, 0x4 ;  /* 0x000000040f0f7836 */ /* 0x000fc40000000000 */
[----:B--2---:R-:W-:-:S04]  /*32b0*/  FFMA R21, R21, R31, R20 ;  /* 0x0000001f15157223 */ /* 0x004fc80000000014 */
[----:B---3--:R-:W-:-:S04]  /*32c0*/  FFMA R21, R32, R33, R21 ;  /* 0x0000002120157223 */ /* 0x008fc80000000015 */
[----:B----4-:R-:W-:-:S04]  /*32d0*/  FFMA R21, R34, R35, R21 ;  /* 0x0000002322157223 */ /* 0x010fc80000000015 */
[----:B------:R-:W-:-:S07]  /*32e0*/  FFMA R20, R36, R37, R21 ;  /* 0x0000002524147223 */ /* 0x000fce0000000015 */
.L_x_89:
[----:B------:R-:W-:Y:S05]  /*32f0*/  @!P1 BRA `(.L_x_84) ;  /* 0x0000000000389947 */ /* 0x000fea0003800000 */
[----:B-----5:R-:W-:-:S04]  /*3300*/  IMAD.WIDE.U32 R8, R15, 0x4, R8 ;  /* 0x000000040f087825 */ /* 0x020fc800078e0008 */
[----:B------:R-:W-:Y:S01]  /*3310*/  IMAD.WIDE.U32 R6, R15, 0x4, R6 ;  /* 0x000000040f067825 */ /* 0x000fe200078e0006 */
[----:B------:R-:W2:Y:S04]  /*3320*/  LD.E R11, desc[UR36][R8.64] ;  /* 0x00000024080b7980 */ /* 0x000ea8000c101900 */
[----:B------:R-:W2:Y:S01]  /*3330*/  LD.E R10, desc[UR36][R6.64] ;  /* 0x00000024060a7980 */ /* 0x000ea2000c101900 */
[----:B------:R-:W-:Y:S01]  /*3340*/  ISETP.NE.AND P0, PT, R14, 0x1, PT ;  /* 0x000000010e00780c */ /* 0x000fe20003f05270 */
[----:B--2---:R-:W-:-:S12]  /*3350*/  FFMA R20, R11, R10, R20 ;  /* 0x0000000a0b147223 */ /* 0x004fd80000000014 */
[----:B------:R-:W-:Y:S05]  /*3360*/  @!P0 BRA `(.L_x_84) ;  /* 0x00000000001c8947 */ /* 0x000fea0003800000 */
[----:B------:R-:W-:Y:S01]  /*3370*/  ISETP.NE.AND P0, PT, R14, 0x2, PT ;  /* 0x000000020e00780c */ /* 0x000fe20003f05270 */
[----:B------:R-:W2:Y:S04]  /*3380*/  LD.E R11, desc[UR36][R8.64+0x4] ;  /* 0x00000424080b7980 */ /* 0x000ea8000c101900 */
[----:B------:R-:W2:Y:S08]  /*3390*/  LD.E R10, desc[UR36][R6.64+0x4] ;  /* 0x00000424060a7980 */ /* 0x000eb0000c101900 */
[----:B------:R-:W3:Y:S04]  /*33a0*/  @P0 LD.E R13, desc[UR36][R8.64+0x8] ;  /* 0x00000824080d0980 */ /* 0x000ee8000c101900 */
[----:B------:R-:W3:Y:S01]  /*33b0*/  @P0 LD.E R12, desc[UR36][R6.64+0x8] ;  /* 0x00000824060c0980 */ /* 0x000ee2000c101900 */
[----:B--2---:R-:W-:-:S04]  /*33c0*/  FFMA R20, R11, R10, R20 ;  /* 0x0000000a0b147223 */ /* 0x004fc80000000014 */
[----:B---3--:R-:W-:-:S07]  /*33d0*/  @P0 FFMA R20, R13, R12, R20 ;  /* 0x0000000c0d140223 */ /* 0x008fce0000000014 */
.L_x_84:
[----:B-----5:R-:W2:Y:S04]  /*33e0*/  LD.E.64 R6, desc[UR36][R24.64+0x8] ;  /* 0x0000082418067980 */ /* 0x020ea8000c101b00 */
[----:B------:R-:W3:Y:S01]  /*33f0*/  LD.E.64 R8, desc[UR36][R18.64] ;  /* 0x0000002412087980 */ /* 0x000ee2000c101b00 */
[----:B--2---:R-:W-:-:S03]  /*3400*/  IMAD.WIDE.U32 R6, R3, 0x4, R6 ;  /* 0x0000000403067825 */ /* 0x004fc600078e0006 */
[----:B---3--:R-:W2:Y:S04]  /*3410*/  LD.E.64 R8, desc[UR36][R8.64] ;  /* 0x0000002408087980 */ /* 0x008ea8000c101b00 */
[----:B------:R-:W0:Y:S02]  /*3420*/  LD.E R6, desc[UR36][R6.64] ;  /* 0x0000002406067980 */ /* 0x000e24000c101900 */
[----:B0-----:R-:W-:-:S04]  /*3430*/  FADD R11, -R6, 1 ;  /* 0x3f800000060b7421 */ /* 0x001fc80000000100 */
[----:B------:R-:W-:Y:S01]  /*3440*/  FMUL R13, R6, R11 ;  /* 0x0000000b060d7220 */ /* 0x000fe20000400000 */
[----:B--2---:R-:W-:-:S04]  /*3450*/  IMAD.WIDE.U32 R10, R3, 0x4, R8 ;  /* 0x00000004030a7825 */ /* 0x004fc800078e0008 */
[----:B------:R-:W-:-:S05]  /*3460*/  FMUL R13, R13, R20 ;  /* 0x000000140d0d7220 */ /* 0x000fca0000400000 */
[----:B------:R0:W-:Y:S04]  /*3470*/  ST.E desc[UR36][R10.64], R13 ;  /* 0x0000000d0a007985 */ /* 0x0001e8000c101924 */
[----:B------:R-:W2:Y:S02]  /*3480*/  LDG.E R12, desc[UR36][R4.64] ;  /* 0x00000024040c7981 */ /* 0x000ea4000c1e1900 */
[----:B--2---:R-:W-:-:S13]  /*3490*/  ISETP.GE.AND P0, PT, R12, 0x1, PT ;  /* 0x000000010c00780c */ /* 0x004fda0003f06270 */
[----:B0-----:R-:W-:Y:S05]  /*34a0*/  @!P0 BRA `(.L_x_90) ;  /* 0x00000000004c8947 */ /* 0x001fea0003800000 */
[----:B------:R-:W-:Y:S01]  /*34b0*/  BSSY.RECONVERGENT B0, `(.L_x_90) ;  /* 0x0000012000007945 */ /* 0x000fe20003800200 */
[----:B------:R-:W-:-:S07]  /*34c0*/  MOV R21, RZ ;  /* 0x000000ff00157202 */ /* 0x000fce0000000f00 */
.L_x_91:
        /* <DEDUP_REMOVED lines=13> */
[----:B------:R-:W-:-:S05]  /*35a0*/  VIADD R21, R21, 0x1 ;  /* 0x0000000115157836 */ /* 0x000fca0000000000 */
[----:B--2---:R-:W-:-:S13]  /*35b0*/  ISETP.GE.AND P0, PT, R21, R20, PT ;  /* 0x000000141500720c */ /* 0x004fda0003f06270 */
[----:B0-----:R-:W-:Y:S05]  /*35c0*/  @!P0 BRA `(.L_x_91) ;  /* 0xfffffffc00c08947 */ /* 0x001fea000383ffff */
[----:B------:R-:W-:Y:S05]  /*35d0*/  BSYNC.RECONVERGENT B0 ;  /* 0x0000000000007941 */ /* 0x000fea0003800200 */
.L_x_90:
[----:B------:R-:W2:Y:S01]  /*35e0*/  LDG.E R6, desc[UR36][R4.64+0x4] ;  /* 0x0000042404067981 */ /* 0x000ea2000c1e1900 */
[----:B------:R-:W-:-:S04]  /*35f0*/  IADD3 R3, PT, PT, R3, 0x1, RZ ;  /* 0x0000000103037810 */ /* 0x000fc80007ffe0ff */
[----:B--2---:R-:W-:-:S13]  /*3600*/  ISETP.GE.AND P0, PT, R3, R6, PT ;  /* 0x000000060300720c */ /* 0x004fda0003f06270 */
[----:B------:R-:W-:Y:S05]  /*3610*/  @!P0 BRA `(.L_x_92) ;  /* 0xfffffff400448947 */ /* 0x000fea000383ffff */
.L_x_83:
[----:B------:R-:W-:Y:S05]  /*3620*/  WARPSYNC.ALL ;  /* 0x0000000000007948 */ /* 0x000fea0003800000 */
[----:B------:R-:W-:Y:S06]  /*3630*/  BAR.SYNC.DEFER_BLOCKING 0x0 ;  /* 0x0000000000007b1d */ /* 0x000fec0000010000 */
[----:B------:R-:W2:Y:S04]  /*3640*/  LDG.E R3, desc[UR36][R4.64] ;  /* 0x0000002404037981 */ /* 0x000ea8000c1e1900 */
[----:B------:R3:W5:Y:S01]  /*3650*/  LDG.E R6, desc[UR36][R4.64+0x4] ;  /* 0x0000042404067981 */ /* 0x000762000c1e1900 */
[----:B--2---:R-:W-:-:S13]  /*3660*/  ISETP.GE.AND P0, PT, R3, RZ, PT ;  /* 0x000000ff0300720c */ /* 0x004fda0003f06270 */
[----:B---3--:R-:W-:Y:S05]  /*3670*/  @!P0 BRA `(.L_x_93) ;  /* 0x0000000000c88947 */ /* 0x008fea0003800000 */
[----:B-1----:R-:W-:Y:S02]  /*3680*/  IMAD.MOV.U32 R4, RZ, RZ, R3 ;  /* 0x000000ffff047224 */ /* 0x002fe400078e0003 */
[----:B------:R-:W-:-:S07]  /*3690*/  HFMA2 R3, -RZ, RZ, 0, 0 ;  /* 0x00000000ff037431 */ /* 0x000fce00000001ff */
.L_x_102:
[----:B-----5:R-:W-:-:S13]  /*36a0*/  ISETP.GE.AND P0, PT, R6, 0x1, PT ;  /* 0x000000010600780c */ /* 0x020fda0003f06270 */
[----:B-1----:R-:W-:Y:S05]  /*36b0*/  @!P0 BRA `(.L_x_94) ;  /* 0x0000000000ac8947 */ /* 0x002fea0003800000 */
[----:B------:R-:W1:Y:S01]  /*36c0*/  LDC.64 R4, c[0x0][0x388] ;  /* 0x0000e200ff047b82 */ /* 0x000e620000000a00 */
[----:B------:R-:W-:-:S07]  /*36d0*/  IMAD.MOV.U32 R6, RZ, RZ, RZ ;  /* 0x000000ffff067224 */ /* 0x000fce00078e00ff */
.L_x_101:
[----:B------:R-:W0:Y:S02]  /*36e0*/  LD.E.64 R8, desc[UR36][R18.64] ;  /* 0x0000002412087980 */ /* 0x000e24000c101b00 */
[C---:B0-----:R-:W-:Y:S02]  /*36f0*/  IMAD.WIDE.U32 R10, R3.reuse, 0x8, R8 ;  /* 0x00000008030a7825 */ /* 0x041fe400078e0008 */
[----:B------:R-:W2:Y:S04]  /*3700*/  LD.E.64 R8, desc[UR36][R16.64] ;  /* 0x0000002410087980 */ /* 0x000ea8000c101b00 */
[----:B------:R-:W3:Y:S01]  /*3710*/  LD.E.64 R10, desc[UR36][R10.64] ;  /* 0x000000240a0a7980 */ /* 0x000ee2000c101b00 */
[----:B--2---:R-:W-:-:S04]  /*3720*/  IMAD.WIDE.U32 R8, R3, 0x8, R8 ;  /* 0x0000000803087825 */ /* 0x004fc800078e0008 */
[C---:B---3--:R-:W-:Y:S02]  /*3730*/  IMAD.WIDE.U32 R12, R6.reuse, 0x4, R10 ;  /* 0x00000004060c7825 */ /* 0x048fe400078e000a */
[----:B------:R-:W2:Y:S04]  /*3740*/  LD.E.64 R8, desc[UR36][R8.64] ;  /* 0x0000002408087980 */ /* 0x000ea8000c101b00 */
[----:B------:R-:W3:Y:S01]  /*3750*/  LD.E R12, desc[UR36][R12.64] ;  /* 0x000000240c0c7980 */ /* 0x000ee2000c101900 */
[----:B--2---:R-:W-:-:S04]  /*3760*/  IMAD.WIDE.U32 R14, R6, 0x4, R8 ;  /* 0x00000004060e7825 */ /* 0x004fc800078e0008 */
[----:B---3--:R-:W-:-:S05]  /*3770*/  FMUL R21, R12, -0.5 ;  /* 0xbf0000000c157820 */ /* 0x008fca0000400000 */
[----:B------:R0:W-:Y:S01]  /*3780*/  ATOM.E.ADD.F32.FTZ.RN.STRONG.GPU P0, RZ, desc[UR36][R14.64], R21 ;  /* 0x800000150eff79a2 */ /* 0x0001e2000c10f324 */
[----:B------:R-:W-:Y:S04]  /*3790*/  BSSY.RECONVERGENT B0, `(.L_x_95) ;  /* 0x0000016000007945 */ /* 0x000fe80003800200 */
[----:B0-----:R-:W-:Y:S05]  /*37a0*/  @P0 BRA `(.L_x_96) ;  /* 0x0000000000500947 */ /* 0x001fea0003800000 */
[----:B------:R-:W0:Y:S02]  /*37b0*/  QSPC.E.S P0, RZ, [R14] ;  /* 0x000000000eff73aa */ /* 0x000e240000000500 */
[----:B0-----:R-:W-:Y:S05]  /*37c0*/  @!P0 BRA `(.L_x_97) ;  /* 0x00000000001c8947 */ /* 0x001fea0003800000 */
[----:B------:R-:W-:-:S04]  /*37d0*/  MOV R8, R14 ;  /* 0x0000000e00087202 */ /* 0x000fc80000000f00 */
[----:B------:R-:W-:-:S07]  /*37e0*/  MOV R7, R8 ;  /* 0x0000000800077202 */ /* 0x000fce0000000f00 */
.L_x_98:
[----:B------:R-:W0:Y:S02]  /*37f0*/  LDS R8, [R7] ;  /* 0x0000000007087984 */ /* 0x000e240000000800 */
[----:B0-----:R-:W-:-:S05]  /*3800*/  FADD R9, R21, R8 ;  /* 0x0000000815097221 */ /* 0x001fca0000000000 */
[----:B------:R-:W0:Y:S02]  /*3810*/  ATOMS.CAST.SPIN P0, [R7], R8, R9 ;  /* 0x000000080700758d */ /* 0x000e240001800009 */
[----:B0-----:R-:W-:Y:S05]  /*3820*/  @!P0 BRA `(.L_x_98) ;  /* 0xfffffffc00f08947 */ /* 0x001fea000383ffff */
[----:B------:R-:W-:Y:S05]  /*3830*/  BRA `(.L_x_96) ;  /* 0x00000000002c7947 */ /* 0x000fea0003800000 */
.L_x_97:
[----:B------:R-:W0:Y:S02]  /*3840*/  QSPC.E.D P0, RZ, [R14] ;  /* 0x000000000eff73aa */ /* 0x000e240000000700 */
[----:B0-----:R-:W-:Y:S05]  /*3850*/  @!P0 BRA `(.L_x_99) ;  /* 0x0000000000188947 */ /* 0x001fea0003800000 */
.L_x_100:
[----:B------:R-:W2:Y:S02]  /*3860*/  LD.E R8, [R14] ;  /* 0x000000000e087980 */ /* 0x000ea40000100900 */
[----:B--2---:R-:W-:-:S06]  /*3870*/  FADD R9, R21, R8 ;  /* 0x0000000815097221 */ /* 0x004fcc0000000000 */
[----:B------:R-:W2:Y:S02]  /*3880*/  ATOM.E.CAST.SPIN PT, R9, [R14], R8, R9 ;  /* 0x000000080e09738b */ /* 0x000ea400019e0109 */
[----:B--2---:R-:W-:-:S13]  /*3890*/  ISETP.EQ.U32.AND P0, PT, R9, 0x1, PT ;  /* 0x000000010900780c */ /* 0x004fda0003f02070 */
[----:B------:R-:W-:Y:S05]  /*38a0*/  @!P0 BRA `(.L_x_100) ;  /* 0xfffffffc00ec8947 */ /* 0x000fea000383ffff */
[----:B------:R-:W-:Y:S05]  /*38b0*/  BRA `(.L_x_96) ;  /* 0x00000000000c7947 */ /* 0x000fea0003800000 */
.L_x_99:
[----:B------:R-:W2:Y:S02]  /*38c0*/  LD.E R7, desc[UR36][R14.64] ;  /* 0x000000240e077980 */ /* 0x000ea4000c101900 */
[----:B--2---:R-:W-:-:S05]  /*38d0*/  FADD R7, R21, R7 ;  /* 0x0000000715077221 */ /* 0x004fca0000000000 */
[----:B------:R0:W-:Y:S02]  /*38e0*/  ST.E desc[UR36][R14.64], R7 ;  /* 0x000000070e007985 */ /* 0x0001e4000c101924 */
.L_x_96:
[----:B------:R-:W-:Y:S05]  /*38f0*/  BSYNC.RECONVERGENT B0 ;  /* 0x0000000000007941 */ /* 0x000fea0003800200 */
.L_x_95:
[----:B01----:R-:W2:Y:S01]  /*3900*/  LDG.E R7, desc[UR36][R4.64+0x4] ;  /* 0x0000042404077981 */ /* 0x003ea2000c1e1900 */
[----:B------:R-:W-:-:S05]  /*3910*/  VIADD R6, R6, 0x1 ;  /* 0x0000000106067836 */ /* 0x000fca0000000000 */
[----:B--2---:R-:W-:-:S13]  /*3920*/  ISETP.GE.AND P0, PT, R6, R7, PT ;  /* 0x000000070600720c */ /* 0x004fda0003f06270 */
[----:B------:R-:W-:Y:S05]  /*3930*/  @!P0 BRA `(.L_x_101) ;  /* 0xfffffffc00688947 */ /* 0x000fea000383ffff */
[----:B------:R-:W0:Y:S02]  /*3940*/  LDC.64 R4, c[0x0][0x388] ;  /* 0x0000e200ff047b82 */ /* 0x000e240000000a00 */
[----:B0-----:R1:W5:Y:S01]  /*3950*/  LDG.E R4, desc[UR36][R4.64] ;  /* 0x0000002404047981 */ /* 0x001362000c1e1900 */
[----:B------:R-:W-:-:S07]  /*3960*/  MOV R6, R7 ;  /* 0x0000000700067202 */ /* 0x000fce0000000f00 */
.L_x_94:
[C---:B-----5:R-:W-:Y:S01]  /*3970*/  ISETP.GE.AND P0, PT, R3.reuse, R4, PT ;  /* 0x000000040300720c */ /* 0x060fe20003f06270 */
[----:B------:R-:W-:-:S12]  /*3980*/  VIADD R3, R3, 0x1 ;  /* 0x0000000103037836 */ /* 0x000fd80000000000 */
[----:B------:R-:W-:Y:S05]  /*3990*/  @!P0 BRA `(.L_x_102) ;  /* 0xfffffffc00408947 */ /* 0x000fea000383ffff */
.L_x_93:
[----:B-----5:R-:W-:-:S13]  /*39a0*/  ISETP.GE.AND P0, PT, R6, RZ, PT ;  /* 0x000000ff0600720c */ /* 0x020fda0003f06270 */
[----:B------:R-:W-:Y:S05]  /*39b0*/  @!P0 BRA `(.L_x_103) ;  /* 0x0000000000c88947 */ /* 0x000fea0003800000 */
[----:B-1----:R-:W1:Y:S02]  /*39c0*/  LDC.64 R4, c[0x0][0x388] ;  /* 0x0000e200ff047b82 */ /* 0x002e640000000a00 */
[----:B-1----:R1:W5:Y:S01]  /*39d0*/  LDG.E R7, desc[UR36][R4.64+0x8] ;  /* 0x0000082404077981 */ /* 0x002362000c1e1900 */
[----:B------:R-:W-:-:S07]  /*39e0*/  HFMA2 R3, -RZ, RZ, 0, 0 ;  /* 0x00000000ff037431 */ /* 0x000fce00000001ff */
.L_x_112:
[----:B-----5:R-:W-:-:S13]  /*39f0*/  ISETP.GE.AND P0, PT, R7, 0x1, PT ;  /* 0x000000010700780c */ /* 0x020fda0003f06270 */
[----:B--2---:R-:W-:Y:S05]  /*3a00*/  @!P0 BRA `(.L_x_104) ;  /* 0x0000000000a88947 */ /* 0x004fea0003800000 */
[----:B-1----:R-:W1:Y:S01]  /*3a10*/  LDC.64 R4, c[0x0][0x388] ;  /* 0x0000e200ff047b82 */ /* 0x002e620000000a00 */
[----:B------:R-:W-:-:S07]  /*3a20*/  IMAD.MOV.U32 R6, RZ, RZ, RZ ;  /* 0x000000ffff067224 */ /* 0x000fce00078e00ff */
.L_x_111:
        /* <DEDUP_REMOVED lines=17> */
.L_x_108:
[----:B------:R-:W0:Y:S02]  /*3b40*/  LDS R8, [R7] ;  /* 0x0000000007087984 */ /* 0x000e240000000800 */
[----:B0-----:R-:W-:-:S05]  /*3b50*/  FADD R9, R21, R8 ;  /* 0x0000000815097221 */ /* 0x001fca0000000000 */
[----:B------:R-:W0:Y:S02]  /*3b60*/  ATOMS.CAST.SPIN P0, [R7], R8, R9 ;  /* 0x000000080700758d */ /* 0x000e240001800009 */
[----:B0-----:R-:W-:Y:S05]  /*3b70*/  @!P0 BRA `(.L_x_108) ;  /* 0xfffffffc00f08947 */ /* 0x001fea000383ffff */
[----:B------:R-:W-:Y:S05]  /*3b80*/  BRA `(.L_x_106) ;  /* 0x00000000002c7947 */ /* 0x000fea0003800000 */
.L_x_107:
[----:B------:R-:W0:Y:S02]  /*3b90*/  QSPC.E.D P0, RZ, [R14] ;  /* 0x000000000eff73aa */ /* 0x000e240000000700 */
[----:B0-----:R-:W-:Y:S05]  /*3ba0*/  @!P0 BRA `(.L_x_109) ;  /* 0x0000000000188947 */ /* 0x001fea0003800000 */
.L_x_110:
[----:B------:R-:W2:Y:S02]  /*3bb0*/  LD.E R8, [R14] ;  /* 0x000000000e087980 */ /* 0x000ea40000100900 */
[----:B--2---:R-:W-:-:S06]  /*3bc0*/  FADD R9, R21, R8 ;  /* 0x0000000815097221 */ /* 0x004fcc0000000000 */
[----:B------:R-:W2:Y:S02]  /*3bd0*/  ATOM.E.CAST.SPIN PT, R9, [R14], R8, R9 ;  /* 0x000000080e09738b */ /* 0x000ea400019e0109 */
[----:B--2---:R-:W-:-:S13]  /*3be0*/  ISETP.EQ.U32.AND P0, PT, R9, 0x1, PT ;  /* 0x000000010900780c */ /* 0x004fda0003f02070 */
[----:B------:R-:W-:Y:S05]  /*3bf0*/  @!P0 BRA `(.L_x_110) ;  /* 0xfffffffc00ec8947 */ /* 0x000fea000383ffff */
[----:B------:R-:W-:Y:S05]  /*3c00*/  BRA `(.L_x_106) ;  /* 0x00000000000c7947 */ /* 0x000fea0003800000 */
.L_x_109:
[----:B------:R-:W2:Y:S02]  /*3c10*/  LD.E R7, desc[UR36][R14.64] ;  /* 0x000000240e077980 */ /* 0x000ea4000c101900 */
[----:B--2---:R-:W-:-:S05]  /*3c20*/  FADD R7, R21, R7 ;  /* 0x0000000715077221 */ /* 0x004fca0000000000 */
[----:B------:R0:W-:Y:S02]  /*3c30*/  ST.E desc[UR36][R14.64], R7 ;  /* 0x000000070e007985 */ /* 0x0001e4000c101924 */
.L_x_106:
[----:B------:R-:W-:Y:S05]  /*3c40*/  BSYNC.RECONVERGENT B0 ;  /* 0x0000000000007941 */ /* 0x000fea0003800200 */
.L_x_105:
[----:B01----:R-:W2:Y:S01]  /*3c50*/  LDG.E R7, desc[UR36][R4.64+0x8] ;  /* 0x0000082404077981 */ /* 0x003ea2000c1e1900 */
[----:B------:R-:W-:-:S05]  /*3c60*/  VIADD R6, R6, 0x1 ;  /* 0x0000000106067836 */ /* 0x000fca0000000000 */
[----:B--2---:R-:W-:-:S13]  /*3c70*/  ISETP.GE.AND P0, PT, R6, R7, PT ;  /* 0x000000070600720c */ /* 0x004fda0003f06270 */
[----:B------:R-:W-:Y:S05]  /*3c80*/  @!P0 BRA `(.L_x_111) ;  /* 0xfffffffc00688947 */ /* 0x000fea000383ffff */
[----:B------:R-:W0:Y:S02]  /*3c90*/  LDC.64 R4, c[0x0][0x388] ;  /* 0x0000e200ff047b82 */ /* 0x000e240000000a00 */
[----:B0-----:R2:W5:Y:S02]  /*3ca0*/  LDG.E R6, desc[UR36][R4.64+0x4] ;  /* 0x0000042404067981 */ /* 0x001564000c1e1900 */
.L_x_104:
[C---:B-----5:R-:W-:Y:S02]  /*3cb0*/  ISETP.GE.AND P0, PT, R3.reuse, R6, PT ;  /* 0x000000060300720c */ /* 0x060fe40003f06270 */
[----:B------:R-:W-:-:S11]  /*3cc0*/  IADD3 R3, PT, PT, R3, 0x1, RZ ;  /* 0x0000000103037810 */ /* 0x000fd60007ffe0ff */
[----:B------:R-:W-:Y:S05]  /*3cd0*/  @!P0 BRA `(.L_x_112) ;  /* 0xfffffffc00448947 */ /* 0x000fea000383ffff */
.L_x_103:
[C---:B------:R-:W-:Y:S01]  /*3ce0*/  ISETP.GE.AND P0, PT, R29.reuse, 0x48, PT ;  /* 0x000000481d00780c */ /* 0x040fe20003f06270 */
[----:B------:R-:W-:-:S12]  /*3cf0*/  VIADD R29, R29, 0x30 ;  /* 0x000000301d1d7836 */ /* 0x000fd80000000000 */
[----:B------:R-:W-:Y:S05]  /*3d00*/  @!P0 BRA `(.L_x_113) ;  /* 0xffffffd000e88947 */ /* 0x000fea000383ffff */
[----:B------:R-:W-:Y:S01]  /*3d10*/  ISETP.NE.AND P0, PT, R30, RZ, PT ;  /* 0x000000ff1e00720c */ /* 0x000fe20003f05270 */
[----:B------:R-:W-:-:S12]  /*3d20*/  BSSY.RECONVERGENT B6, `(.L_x_114) ;  /* 0x000000d000067945 */ /* 0x000fd80003800200 */
[----:B------:R-:W-:Y:S05]  /*3d30*/  @P0 BRA `(.L_x_115) ;  /* 0x00000000002c0947 */ /* 0x000fea0003800000 */
[----:B------:R-:W3:Y:S01]  /*3d40*/  F2F.F64.F32 R8, R0 ;  /* 0x0000000000087310 */ /* 0x000ee20000201800 */
[----:B------:R-:W-:Y:S01]  /*3d50*/  MOV R3, 0x0 ;  /* 0x0000000000037802 */ /* 0x000fe20000000f00 */
[----:B------:R-:W1:Y:S01]  /*3d60*/  LDCU.64 UR4, c[0x4][0x18] ;  /* 0x01000300ff0477ac */ /* 0x000e620008000a00 */
[----:B------:R-:W-:Y:S01]  /*3d70*/  MOV R6, R2 ;  /* 0x0000000200067202 */ /* 0x000fe20000000f00 */
[----:B------:R-:W-:Y:S01]  /*3d80*/  IMAD.MOV.U32 R7, RZ, RZ, R26 ;  /* 0x000000ffff077224 */ /* 0x000fe200078e001a */
[----:B0-----:R0:W4:Y:S01]  /*3d90*/  LDC.64 R10, c[0x4][R3] ;  /* 0x01000000030a7b82 */ /* 0x0011220000000a00 */
[----:B---3--:R0:W-:Y:S01]  /*3da0*/  STL.64 [R1], R8 ;  /* 0x0000000801007387 */ /* 0x0081e20000100a00 */
[----:B-12---:R-:W-:Y:S01]  /*3db0*/  MOV R4, UR4 ;  /* 0x0000000400047c02 */ /* 0x006fe20008000f00 */
[----:B------:R-:W-:-:S07]  /*3dc0*/  IMAD.U32 R5, RZ, RZ, UR5 ;  /* 0x00000005ff057e24 */ /* 0x000fce000f8e00ff */
[----:B------:R-:W-:-:S07]  /*3dd0*/  LEPC R20, `(.L_x_115) ;  /* 0x000000001014794e */ /* 0x000fce0000000000 */
[----:B0---4-:R-:W-:Y:S05]  /*3de0*/  CALL.ABS.NOINC R10 ;  /* 0x000000000a007343 */ /* 0x011fea0003c00000 */
.L_x_115:
[----:B------:R-:W-:Y:S05]  /*3df0*/  BSYNC.RECONVERGENT B6 ;  /* 0x0000000000067941 */ /* 0x000fea0003800200 */
.L_x_114:
[----:B------:R-:W-:-:S04]  /*3e00*/  IADD3 R27, PT, PT, R27, 0x1, RZ ;  /* 0x000000011b1b7810 */ /* 0x000fc80007ffe0ff */
[----:B------:R-:W-:-:S13]  /*3e10*/  ISETP.NE.AND P0, PT, R27, 0x30d40, PT ;  /* 0x00030d401b00780c */ /* 0x000fda0003f05270 */
[----:B------:R-:W-:Y:S05]  /*3e20*/  @P0 BRA `(.L_x_116) ;  /* 0xffffffd000400947 */ /* 0x000fea000383ffff */
[----:B------:R-:W-:Y:S05]  /*3e30*/  EXIT ;  /* 0x000000000000794d */ /* 0x000fea0003800000 */
        .weak           $__internal_0_$__cuda_sm20_rcp_rn_f32_slowpath
        .type           $__internal_0_$__cuda_sm20_rcp_rn_f32_slowpath,@function
        .size           $__internal_0_$__cuda_sm20_rcp_rn_f32_slowpath,($_Z8trainingPfPiS_S_$__internal_accurate_pow - $__internal_0_$__cuda_sm20_rcp_rn_f32_slowpath)
$__internal_0_$__cuda_sm20_rcp_rn_f32_slowpath:
[----:B------:R-:W-:Y:S01]  /*3e40*/  IMAD.SHL.U32 R4, R3, 0x2, RZ ;  /* 0x0000000203047824 */ /* 0x000fe200078e00ff */
[----:B------:R-:W-:Y:S04]  /*3e50*/  BSSY.RECONVERGENT B2, `(.L_x_117) ;  /* 0x0000030000027945 */ /* 0x000fe80003800200 */
[----:B------:R-:W-:-:S04]  /*3e60*/  SHF.R.U32.HI R13, RZ, 0x18, R4 ;  /* 0x00000018ff0d7819 */ /* 0x000fc80000011604 */
[----:B------:R-:W-:-:S13]  /*3e70*/  ISETP.NE.U32.AND P0, PT, R13, RZ, PT ;  /* 0x000000ff0d00720c */ /* 0x000fda0003f05070 */
[----:B------:R-:W-:Y:S05]  /*3e80*/  @P0 BRA `(.L_x_118) ;  /* 0x0000000000280947 */ /* 0x000fea0003800000 */
[----:B------:R-:W-:-:S04]  /*3e90*/  SHF.L.U32 R4, R3, 0x1, RZ ;  /* 0x0000000103047819 */ /* 0x000fc800000006ff */
[----:B------:R-:W-:-:S13]  /*3ea0*/  ISETP.NE.AND P0, PT, R4, RZ, PT ;  /* 0x000000ff0400720c */ /* 0x000fda0003f05270 */
[----:B------:R-:W-:Y:S01]  /*3eb0*/  @P0 FFMA R10, R3, 1.84467440737095516160e+19, RZ ;  /* 0x5f800000030a0823 */ /* 0x000fe200000000ff */
[----:B------:R-:W-:Y:S08]  /*3ec0*/  @!P0 MUFU.RCP R9, R3 ;  /* 0x0000000300098308 */ /* 0x000ff00000001000 */
[----:B------:R-:W0:Y:S02]  /*3ed0*/  @P0 MUFU.RCP R11, R10 ;  /* 0x0000000a000b0308 */ /* 0x000e240000001000 */
[----:B0-----:R-:W-:-:S04]  /*3ee0*/  @P0 FFMA R4, R10, R11, -1 ;  /* 0xbf8000000a040423 */ /* 0x001fc8000000000b */
[----:B------:R-:W-:-:S04]  /*3ef0*/  @P0 FADD.FTZ R4, -R4, -RZ ;  /* 0x800000ff04040221 */ /* 0x000fc80000010100 */
[----:B------:R-:W-:-:S04]  /*3f00*/  @P0 FFMA R4, R11, R4, R11 ;  /* 0x000000040b040223 */ /* 0x000fc8000000000b */
[----:B------:R-:W-:Y:S01]  /*3f10*/  @P0 FFMA R9, R4, 1.84467440737095516160e+19, RZ ;  /* 0x5f80000004090823 */ /* 0x000fe200000000ff */
[----:B------:R-:W-:Y:S06]  /*3f20*/  BRA `(.L_x_119) ;  /* 0x0000000000887947 */ /* 0x000fec0003800000 */
.L_x_118:
[----:B------:R-:W-:-:S05]  /*3f30*/  VIADD R15, R13, 0xffffff03 ;  /* 0xffffff030d0f7836 */ /* 0x000fca0000000000 */
[----:B------:R-:W-:-:S13]  /*3f40*/  ISETP.GT.U32.AND P0, PT, R15, 0x1, PT ;  /* 0x000000010f00780c */ /* 0x000fda0003f04070 */
[----:B------:R-:W-:Y:S05]  /*3f50*/  @P0 BRA `(.L_x_120) ;  /* 0x0000000000780947 */ /* 0x000fea0003800000 */
[----:B------:R-:W-:Y:S01]  /*3f60*/  LOP3.LUT R4, R3, 0x7fffff, RZ, 0xc0, !PT ;  /* 0x007fffff03047812 */ /* 0x000fe200078ec0ff */
[----:B------:R-:W-:-:S03]  /*3f70*/  HFMA2 R12, -RZ, RZ, 0, 1.78813934326171875e-07 ;  /* 0x00000003ff0c7431 */ /* 0x000fc600000001ff */
[----:B------:R-:W-:-:S04]  /*3f80*/  LOP3.LUT R4, R4, 0x3f800000, RZ, 0xfc, !PT ;  /* 0x3f80000004047812 */ /* 0x000fc800078efcff */
[----:B------:R-:W0:Y:S01]  /*3f90*/  MUFU.RCP R9, R4 ;  /* 0x0000000400097308 */ /* 0x000e220000001000 */
[----:B------:R-:W-:Y:S01]  /*3fa0*/  SHF.L.U32 R12, R12, R15, RZ ;  /* 0x0000000f0c0c7219 */ /* 0x000fe200000006ff */
[----:B0-----:R-:W-:-:S04]  /*3fb0*/  FFMA R10, R4, R9, -1 ;  /* 0xbf800000040a7423 */ /* 0x001fc80000000009 */
[----:B------:R-:W-:-:S04]  /*3fc0*/  FADD.FTZ R10, -R10, -RZ ;  /* 0x800000ff0a0a7221 */ /* 0x000fc80000010100 */
[CCC-:B------:R-:W-:Y:S01]  /*3fd0*/  FFMA.RM R11, R9.reuse, R10.reuse, R9.reuse ;  /* 0x0000000a090b7223 */ /* 0x1c0fe20000004009 */
[----:B------:R-:W-:-:S04]  /*3fe0*/  FFMA.RP R10, R9, R10, R9 ;  /* 0x0000000a090a7223 */ /* 0x000fc80000008009 */
[C---:B------:R-:W-:Y:S02]  /*3ff0*/  LOP3.LUT R9, R11.reuse, 0x7fffff, RZ, 0xc0, !PT ;  /* 0x007fffff0b097812 */ /* 0x040fe400078ec0ff */
[----:B------:R-:W-:Y:S02]  /*4000*/  FSETP.NEU.FTZ.AND P0, PT, R11, R10, PT ;  /* 0x0000000a0b00720b */ /* 0x000fe40003f1d000 */
[----:B------:R-:W-:Y:S02]  /*4010*/  LOP3.LUT R9, R9, 0x800000, RZ, 0xfc, !PT ;  /* 0x0080000009097812 */ /* 0x000fe400078efcff */
[----:B------:R-:W-:Y:S02]  /*4020*/  SEL R10, RZ, 0xffffffff, !P0 ;  /* 0xffffffffff0a7807 */ /* 0x000fe40004000000 */
[----:B------:R-:W-:-:S03]  /*4030*/  LOP3.LUT R12, R12, R9, RZ, 0xc0, !PT ;  /* 0x000000090c0c7212 */ /* 0x000fc600078ec0ff */
[----:B------:R-:W-:Y:S01]  /*4040*/  IMAD.MOV R10, RZ, RZ, -R10 ;  /* 0x000000ffff0a7224 */ /* 0x000fe200078e0a0a */
[----:B------:R-:W-:-:S04]  /*4050*/  SHF.R.U32.HI R12, RZ, R15, R12 ;  /* 0x0000000fff0c7219 */ /* 0x000fc8000001160c */
[----:B------:R-:W-:Y:S02]  /*4060*/  LOP3.LUT P1, RZ, R10, R15, R9, 0xf8, !PT ;  /* 0x0000000f0aff7212 */ /* 0x000fe4000782f809 */
[C---:B------:R-:W-:Y:S02]  /*4070*/  LOP3.LUT P0, RZ, R12.reuse, 0x1, RZ, 0xc0, !PT ;  /* 0x000000010cff7812 */ /* 0x040fe4000780c0ff */
[----:B------:R-:W-:-:S04]  /*4080*/  LOP3.LUT P2, RZ, R12, 0x2, RZ, 0xc0, !PT ;  /* 0x000000020cff7812 */ /* 0x000fc8000784c0ff */
[----:B------:R-:W-:Y:S02]  /*4090*/  PLOP3.LUT P0, PT, P0, P1, P2, 0xe0, 0x0 ;  /* 0x000000000000781c */ /* 0x000fe40000703c20 */
[----:B------:R-:W-:Y:S02]  /*40a0*/  LOP3.LUT P1, RZ, R3, 0x7fffff, RZ, 0xc0, !PT ;  /* 0x007fffff03ff7812 */ /* 0x000fe4000782c0ff */
[----:B------:R-:W-:-:S04]  /*40b0*/  SEL R4, RZ, 0x1, !P0 ;  /* 0x00000001ff047807 */ /* 0x000fc80004000000 */
[----:B------:R-:W-:-:S04]  /*40c0*/  IADD3 R4, PT, PT, -R4, RZ, RZ ;  /* 0x000000ff04047210 */ /* 0x000fc80007ffe1ff */
[----:B------:R-:W-:Y:S01]  /*40d0*/  ISETP.GE.AND P0, PT, R4, RZ, PT ;  /* 0x000000ff0400720c */ /* 0x000fe20003f06270 */
[----:B------:R-:W-:-:S05]  /*40e0*/  VIADD R4, R13, 0xffffff04 ;  /* 0xffffff040d047836 */ /* 0x000fca0000000000 */
[----:B------:R-:W-:-:S07]  /*40f0*/  SHF.R.U32.HI R4, RZ, R4, R9 ;  /* 0x00000004ff047219 */ /* 0x000fce0000011609 */
[----:B------:R-:W-:-:S05]  /*4100*/  @!P0 IADD3 R4, PT, PT, R4, 0x1, RZ ;  /* 0x0000000104048810 */ /* 0x000fca0007ffe0ff */
[----:B------:R-:W-:-:S05]  /*4110*/  @!P1 IMAD.SHL.U32 R4, R4, 0x2, RZ ;  /* 0x0000000204049824 */ /* 0x000fca00078e00ff */
[----:B------:R-:W-:Y:S01]  /*4120*/  LOP3.LUT R9, R4, 0x80000000, R3, 0xf8, !PT ;  /* 0x8000000004097812 */ /* 0x000fe200078ef803 */
[----:B------:R-:W-:Y:S06]  /*4130*/  BRA `(.L_x_119) ;  /* 0x0000000000047947 */ /* 0x000fec0003800000 */
.L_x_120:
[----:B------:R0:W1:Y:S02]  /*4140*/  MUFU.RCP R9, R3 ;  /* 0x0000000300097308 */ /* 0x0000640000001000 */
.L_x_119:
[----:B------:R-:W-:Y:S05]  /*4150*/  BSYNC.RECONVERGENT B2 ;  /* 0x0000000000027941 */ /* 0x000fea0003800200 */
.L_x_117:
[----:B01----:R-:W-:Y:S01]  /*4160*/  MOV R3, R9 ;  /* 0x0000000900037202 */ /* 0x003fe20000000f00 */
[----:B------:R-:W-:-:S04]  /*4170*/  IMAD.MOV.U32 R9, RZ, RZ, 0x0 ;  /* 0x00000000ff097424 */ /* 0x000fc800078e00ff */
[----:B------:R-:W-:Y:S05]  /*4180*/  RET.REL.NODEC R8 `(_Z8trainingPfPiS_S_) ;  /* 0xffffffbc089c7950 */ /* 0x000fea0003c3ffff */
        .type           $_Z8trainingPfPiS_S_$__internal_accurate_pow,@function
        .size           $_Z8trainingPfPiS_S_$__internal_accurate_pow,(.L_x_124 - $_Z8trainingPfPiS_S_$__internal_accurate_pow)
$_Z8trainingPfPiS_S_$__internal_accurate_pow:
[----:B------:R-:W-:Y:S01]  /*4190*/  ISETP.GT.U32.AND P1, PT, R37, 0xfffff, PT ;  /* 0x000fffff2500780c */ /* 0x000fe20003f24070 */
[----:B------:R-:W-:Y:S01]  /*41a0*/  IMAD.MOV.U32 R20, RZ, RZ, 0x41ad3b5a ;  /* 0x41ad3b5aff147424 */ /* 0x000fe200078e00ff */
[----:B------:R-:W-:Y:S01]  /*41b0*/  MOV R12, R37 ;  /* 0x00000025000c7202 */ /* 0x000fe20000000f00 */
[----:B------:R-:W-:Y:S01]  /*41c0*/  UMOV UR4, 0x7d2cafe2 ;  /* 0x7d2cafe200047882 */ /* 0x000fe20000000000 */
[----:B------:R-:W-:Y:S01]  /*41d0*/  MOV R14, R36 ;  /* 0x00000024000e7202 */ /* 0x000fe20000000f00 */
[----:B------:R-:W-:Y:S01]  /*41e0*/  UMOV UR5, 0x3eb0f5ff ;  /* 0x3eb0f5ff00057882 */ /* 0x000fe20000000000 */
[----:B------:R-:W-:Y:S01]  /*41f0*/  MOV R21, 0x3ed0f5d2 ;  /* 0x3ed0f5d200157802 */ /* 0x000fe20000000f00 */
[----:B------:R-:W-:Y:S01]  /*4200*/  UMOV UR6, 0x3b39803f ;  /* 0x3b39803f00067882 */ /* 0x000fe20000000000 */
[----:B------:R-:W-:Y:S01]  /*4210*/  SHF.R.U32.HI R44, RZ, 0x14, R37 ;  /* 0x00000014ff2c7819 */ /* 0x000fe20000011625 */
[----:B------:R-:W-:-:S04]  /*4220*/  UMOV UR7, 0x3c7abc9e ;  /* 0x3c7abc9e00077882 */ /* 0x000fc80000000000 */
[----:B------:R-:W-:-:S10]  /*4230*/  @!P1 DMUL R38, R36, 1.80143985094819840000e+16 ;  /* 0x4350000024269828 */ /* 0x000fd40000000000 */
[----:B------:R-:W-:Y:S01]  /*4240*/  @!P1 IMAD.MOV.U32 R12, RZ, RZ, R39 ;  /* 0x000000ffff0c9224 */ /* 0x000fe200078e0027 */
[----:B------:R-:W-:Y:S01]  /*4250*/  @!P1 LEA.HI R44, R39, 0xffffffca, RZ, 0xc ;  /* 0xffffffca272c9811 */ /* 0x000fe200078f60ff */
[----:B------:R-:W-:-:S03]  /*4260*/  @!P1 IMAD.MOV.U32 R14, RZ, RZ, R38 ;  /* 0x000000ffff0e9224 */ /* 0x000fc600078e0026 */
[----:B------:R-:W-:-:S04]  /*4270*/  LOP3.LUT R12, R12, 0x800fffff, RZ, 0xc0, !PT ;  /* 0x800fffff0c0c7812 */ /* 0x000fc800078ec0ff */
[----:B------:R-:W-:Y:S02]  /*4280*/  LOP3.LUT R15, R12, 0x3ff00000, RZ, 0xfc, !PT ;  /* 0x3ff000000c0f7812 */ /* 0x000fe400078efcff */
[----:B------:R-:W-:Y:S02]  /*4290*/  MOV R12, RZ ;  /* 0x000000ff000c7202 */ /* 0x000fe40000000f00 */
[----:B------:R-:W-:-:S13]  /*42a0*/  ISETP.GE.U32.AND P2, PT, R15, 0x3ff6a09f, PT ;  /* 0x3ff6a09f0f00780c */ /* 0x000fda0003f46070 */
[----:B------:R-:W-:-:S05]  /*42b0*/  @P2 IADD3 R13, PT, PT, R15, -0x100000, RZ ;  /* 0xfff000000f0d2810 */ /* 0x000fca0007ffe0ff */
[----:B------:R-:W-:-:S06]  /*42c0*/  @P2 IMAD.MOV.U32 R15, RZ, RZ, R13 ;  /* 0x000000ffff0f2224 */ /* 0x000fcc00078e000d */
[C---:B------:R-:W-:Y:S02]  /*42d0*/  DADD R34, R14.reuse, 1 ;  /* 0x3ff000000e227429 */ /* 0x040fe40000000000 */
[----:B------:R-:W-:-:S04]  /*42e0*/  DADD R14, R14, -1 ;  /* 0xbff000000e0e7429 */ /* 0x000fc80000000000 */
[----:B------:R-:W0:Y:S02]  /*42f0*/  MUFU.RCP64H R13, R35 ;  /* 0x00000023000d7308 */ /* 0x000e240000001800 */
[----:B0-----:R-:W-:-:S08]  /*4300*/  DFMA R32, -R34, R12, 1 ;  /* 0x3ff000002220742b */ /* 0x001fd0000000010c */
[----:B------:R-:W-:-:S08]  /*4310*/  DFMA R32, R32, R32, R32 ;  /* 0x000000202020722b */ /* 0x000fd00000000020 */
[----:B------:R-:W-:-:S08]  /*4320*/  DFMA R32, R12, R32, R12 ;  /* 0x000000200c20722b */ /* 0x000fd0000000000c */
[----:B------:R-:W-:-:S08]  /*4330*/  DMUL R12, R14, R32 ;  /* 0x000000200e0c7228 */ /* 0x000fd00000000000 */
[----:B------:R-:W-:-:S08]  /*4340*/  DFMA R12, R14, R32, R12 ;  /* 0x000000200e0c722b */ /* 0x000fd0000000000c */
[----:B------:R-:W-:-:S08]  /*4350*/  DMUL R40, R12, R12 ;  /* 0x0000000c0c287228 */ /* 0x000fd00000000000 */
[----:B------:R-:W-:Y:S01]  /*4360*/  DFMA R20, R40, UR4, R20 ;  /* 0x0000000428147c2b */ /* 0x000fe20008000014 */
[----:B------:R-:W-:Y:S01]  /*4370*/  UMOV UR4, 0x75488a3f ;  /* 0x75488a3f00047882 */ /* 0x000fe20000000000 */
[----:B------:R-:W-:-:S06]  /*4380*/  UMOV UR5, 0x3ef3b20a ;  /* 0x3ef3b20a00057882 */ /* 0x000fcc0000000000 */
[----:B------:R-:W-:Y:S01]  /*4390*/  DFMA R34, R40, R20, UR4 ;  /* 0x0000000428227e2b */ /* 0x000fe20008000014 */
[----:B------:R-:W-:Y:S01]  /*43a0*/  UMOV UR4, 0xe4faecd5 ;  /* 0xe4faecd500047882 */ /* 0x000fe20000000000 */
[----:B------:R-:W-:Y:S01]  /*43b0*/  UMOV UR5, 0x3f1745cd ;  /* 0x3f1745cd00057882 */ /* 0x000fe20000000000 */
[----:B------:R-:W-:-:S05]  /*43c0*/  DADD R20, R14, -R12 ;  /* 0x000000000e147229 */ /* 0x000fca000000080c */
[----:B------:R-:W-:Y:S01]  /*43d0*/  DFMA R34, R40, R34, UR4 ;  /* 0x0000000428227e2b */ /* 0x000fe20008000022 */
[----:B------:R-:W-:Y:S01]  /*43e0*/  UMOV UR4, 0x258a578b ;  /* 0x258a578b00047882 */ /* 0x000fe20000000000 */
[----:B------:R-:W-:Y:S01]  /*43f0*/  UMOV UR5, 0x3f3c71c7 ;  /* 0x3f3c71c700057882 */ /* 0x000fe20000000000 */
[----:B------:R-:W-:-:S05]  /*4400*/  DADD R20, R20, R20 ;  /* 0x0000000014147229 */ /* 0x000fca0000000014 */
[----:B------:R-:W-:Y:S01]  /*4410*/  DFMA R34, R40, R34, UR4 ;  /* 0x0000000428227e2b */ /* 0x000fe20008000022 */
[----:B------:R-:W-:Y:S01]  /*4420*/  UMOV UR4, 0x9242b910 ;  /* 0x9242b91000047882 */ /* 0x000fe20000000000 */
[----:B------:R-:W-:Y:S01]  /*4430*/  UMOV UR5, 0x3f624924 ;  /* 0x3f62492400057882 */ /* 0x000fe20000000000 */
[----:B------:R-:W-:-:S05]  /*4440*/  DFMA R20, R14, -R12, R20 ;  /* 0x8000000c0e14722b */ /* 0x000fca0000000014 */
[----:B------:R-:W-:Y:S01]  /*4450*/  DFMA R34, R40, R34, UR4 ;  /* 0x0000000428227e2b */ /* 0x000fe20008000022 */
[----:B------:R-:W-:Y:S01]  /*4460*/  UMOV UR4, 0x99999dfb ;  /* 0x99999dfb00047882 */ /* 0x000fe20000000000 */
[----:B------:R-:W-:Y:S01]  /*4470*/  UMOV UR5, 0x3f899999 ;  /* 0x3f89999900057882 */ /* 0x000fe20000000000 */
[----:B------:R-:W-:-:S05]  /*4480*/  DMUL R20, R32, R20 ;  /* 0x0000001420147228 */ /* 0x000fca0000000000 */
[----:B------:R-:W-:Y:S01]  /*4490*/  DFMA R34, R40, R34, UR4 ;  /* 0x0000000428227e2b */ /* 0x000fe20008000022 */
[----:B------:R-:W-:Y:S01]  /*44a0*/  UMOV UR4, 0x55555555 ;  /* 0x5555555500047882 */ /* 0x000fe20000000000 */
[----:B------:R-:W-:-:S03]  /*44b0*/  UMOV UR5, 0x3fb55555 ;  /* 0x3fb5555500057882 */ /* 0x000fc60000000000 */
[----:B------:R-:W-:Y:S01]  /*44c0*/  VIADD R37, R21, 0x100000 ;  /* 0x0010000015257836 */ /* 0x000fe20000000000 */
[----:B------:R-:W-:Y:S02]  /*44d0*/  MOV R36, R20 ;  /* 0x0000001400247202 */ /* 0x000fe40000000f00 */
[----:B------:R-:W-:-:S08]  /*44e0*/  DFMA R14, R40, R34, UR4 ;  /* 0x00000004280e7e2b */ /* 0x000fd00008000022 */
[----:B------:R-:W-:Y:S01]  /*44f0*/  DADD R32, -R14, UR4 ;  /* 0x000000040e207e29 */ /* 0x000fe20008000100 */
[----:B------:R-:W-:Y:S01]  /*4500*/  UMOV UR4, 0xb9e7b0 ;  /* 0x00b9e7b000047882 */ /* 0x000fe20000000000 */
[----:B------:R-:W-:-:S06]  /*4510*/  UMOV UR5, 0x3c46a4cb ;  /* 0x3c46a4cb00057882 */ /* 0x000fcc0000000000 */
[----:B------:R-:W-:Y:S02]  /*4520*/  DFMA R32, R40, R34, R32 ;  /* 0x000000222820722b */ /* 0x000fe40000000020 */
[----:B------:R-:W-:-:S06]  /*4530*/  DMUL R34, R12, R12 ;  /* 0x0000000c0c227228 */ /* 0x000fcc0000000000 */
[----:B------:R-:W-:Y:S01]  /*4540*/  DADD R32, R32, -UR4 ;  /* 0x8000000420207e29 */ /* 0x000fe20008000000 */
[----:B------:R-:W-:Y:S01]  /*4550*/  UMOV UR4, 0x80000000 ;  /* 0x8000000000047882 */ /* 0x000fe20000000000 */
[----:B------:R-:W-:Y:S01]  /*4560*/  DFMA R38, R12, R12, -R34 ;  /* 0x0000000c0c26722b */ /* 0x000fe20000000822 */
[----:B------:R-:W-:-:S07]  /*4570*/  UMOV UR5, 0x43300000 ;  /* 0x4330000000057882 */ /* 0x000fce0000000000 */
[C---:B------:R-:W-:Y:S02]  /*4580*/  DFMA R36, R12.reuse, R36, R38 ;  /* 0x000000240c24722b */ /* 0x040fe40000000026 */
[----:B------:R-:W-:-:S08]  /*4590*/  DMUL R38, R12, R34 ;  /* 0x000000220c267228 */ /* 0x000fd00000000000 */
[----:B------:R-:W-:-:S08]  /*45a0*/  DFMA R40, R12, R34, -R38 ;  /* 0x000000220c28722b */ /* 0x000fd00000000826 */
[----:B------:R-:W-:Y:S02]  /*45b0*/  DFMA R40, R20, R34, R40 ;  /* 0x000000221428722b */ /* 0x000fe40000000028 */
[----:B------:R-:W-:-:S06]  /*45c0*/  DADD R34, R14, R32 ;  /* 0x000000000e227229 */ /* 0x000fcc0000000020 */
[----:B------:R-:W-:Y:S02]  /*45d0*/  DFMA R36, R12, R36, R40 ;  /* 0x000000240c24722b */ /* 0x000fe40000000028 */
[----:B------:R-:W-:-:S08]  /*45e0*/  DADD R40, R14, -R34 ;  /* 0x000000000e287229 */ /* 0x000fd00000000822 */
[----:B------:R-:W-:Y:S02]  /*45f0*/  DADD R40, R32, R40 ;  /* 0x0000000020287229 */ /* 0x000fe40000000028 */
[----:B------:R-:W-:-:S08]  /*4600*/  DMUL R32, R34, R38 ;  /* 0x0000002622207228 */ /* 0x000fd00000000000 */
[----:B------:R-:W-:-:S08]  /*4610*/  DFMA R14, R34, R38, -R32 ;  /* 0x00000026220e722b */ /* 0x000fd00000000820 */
[----:B------:R-:W-:-:S08]  /*4620*/  DFMA R14, R34, R36, R14 ;  /* 0x00000024220e722b */ /* 0x000fd0000000000e */
[----:B------:R-:W-:-:S08]  /*4630*/  DFMA R40, R40, R38, R14 ;  /* 0x000000262828722b */ /* 0x000fd0000000000e */
[----:B------:R-:W-:-:S08]  /*4640*/  DADD R34, R32, R40 ;  /* 0x0000000020227229 */ /* 0x000fd00000000028 */
[--C-:B------:R-:W-:Y:S02]  /*4650*/  DADD R14, R12, R34.reuse ;  /* 0x000000000c0e7229 */ /* 0x100fe40000000022 */
[----:B------:R-:W-:-:S06]  /*4660*/  DADD R32, R32, -R34 ;  /* 0x0000000020207229 */ /* 0x000fcc0000000822 */
[----:B------:R-:W-:Y:S02]  /*4670*/  DADD R12, R12, -R14 ;  /* 0x000000000c0c7229 */ /* 0x000fe4000000080e */
[----:B------:R-:W-:-:S06]  /*4680*/  DADD R32, R40, R32 ;  /* 0x0000000028207229 */ /* 0x000fcc0000000020 */
[----:B------:R-:W-:-:S08]  /*4690*/  DADD R12, R34, R12 ;  /* 0x00000000220c7229 */ /* 0x000fd0000000000c */
[----:B------:R-:W-:Y:S01]  /*46a0*/  DADD R32, R32, R12 ;  /* 0x0000000020207229 */ /* 0x000fe2000000000c */
[C---:B------:R-:W-:Y:S01]  /*46b0*/  VIADD R12, R44.reuse, 0xfffffc01 ;  /* 0xfffffc012c0c7836 */ /* 0x040fe20000000000 */
[----:B------:R-:W-:Y:S01]  /*46c0*/  @P2 IADD3 R12, PT, PT, R44, -0x3fe, RZ ;  /* 0xfffffc022c0c2810 */ /* 0x000fe20007ffe0ff */
[----:B------:R-:W-:-:S03]  /*46d0*/  IMAD.MOV.U32 R13, RZ, RZ, 0x43300000 ;  /* 0x43300000ff0d7424 */ /* 0x000fc600078e00ff */
[----:B------:R-:W-:Y:S02]  /*46e0*/  LOP3.LUT R12, R12, 0x80000000, RZ, 0x3c, !PT ;  /* 0x800000000c0c7812 */ /* 0x000fe400078e3cff */
[----:B------:R-:W-:-:S04]  /*46f0*/  DADD R20, R20, R32 ;  /* 0x0000000014147229 */ /* 0x000fc80000000020 */
[----:B------:R-:W-:Y:S01]  /*4700*/  DADD R32, R12, -UR4 ;  /* 0x800000040c207e29 */ /* 0x000fe20008000000 */
[----:B------:R-:W-:Y:S01]  /*4710*/  UMOV UR4, 0xfefa39ef ;  /* 0xfefa39ef00047882 */ /* 0x000fe20000000000 */
[----:B------:R-:W-:Y:S02]  /*4720*/  UMOV UR5, 0x3fe62e42 ;  /* 0x3fe62e4200057882 */ /* 0x000fe40000000000 */
[----:B------:R-:W-:-:S08]  /*4730*/  DADD R34, R14, R20 ;  /* 0x000000000e227229 */ /* 0x000fd00000000014 */
[--C-:B------:R-:W-:Y:S02]  /*4740*/  DFMA R12, R32, UR4, R34.reuse ;  /* 0x00000004200c7c2b */ /* 0x100fe40008000022 */
[----:B------:R-:W-:-:S06]  /*4750*/  DADD R36, R14, -R34 ;  /* 0x000000000e247229 */ /* 0x000fcc0000000822 */
[----:B------:R-:W-:Y:S02]  /*4760*/  DFMA R14, R32, -UR4, R12 ;  /* 0x80000004200e7c2b */ /* 0x000fe4000800000c */
[----:B------:R-:W-:-:S06]  /*4770*/  DADD R36, R20, R36 ;  /* 0x0000000014247229 */ /* 0x000fcc0000000024 */
[----:B------:R-:W-:-:S08]  /*4780*/  DADD R14, -R34, R14 ;  /* 0x00000000220e7229 */ /* 0x000fd0000000010e */
[----:B------:R-:W-:-:S08]  /*4790*/  DADD R14, R36, -R14 ;  /* 0x00000000240e7229 */ /* 0x000fd0000000080e */
[----:B------:R-:W-:-:S08]  /*47a0*/  DFMA R20, R32, UR6, R14 ;  /* 0x0000000620147c2b */ /* 0x000fd0000800000e */
[----:B------:R-:W-:-:S08]  /*47b0*/  DADD R14, R12, R20 ;  /* 0x000000000c0e7229 */ /* 0x000fd00000000014 */
[----:B------:R-:W-:Y:S02]  /*47c0*/  DADD R12, R12, -R14 ;  /* 0x000000000c0c7229 */ /* 0x000fe4000000080e */
[----:B------:R-:W-:-:S06]  /*47d0*/  DMUL R32, R14, 2 ;  /* 0x400000000e207828 */ /* 0x000fcc0000000000 */
[----:B------:R-:W-:Y:S02]  /*47e0*/  DADD R12, R20, R12 ;  /* 0x00000000140c7229 */ /* 0x000fe4000000000c */
[----:B------:R-:W-:Y:S01]  /*47f0*/  DFMA R14, R14, 2, -R32 ;  /* 0x400000000e0e782b */ /* 0x000fe20000000820 */
[----:B------:R-:W-:Y:S01]  /*4800*/  MOV R20, 0x652b82fe ;  /* 0x652b82fe00147802 */ /* 0x000fe20000000f00 */
[----:B------:R-:W-:-:S06]  /*4810*/  IMAD.MOV.U32 R21, RZ, RZ, 0x3ff71547 ;  /* 0x3ff71547ff157424 */ /* 0x000fcc00078e00ff */
[----:B------:R-:W-:-:S08]  /*4820*/  DFMA R14, R12, 2, R14 ;  /* 0x400000000c0e782b */ /* 0x000fd0000000000e */
[----:B------:R-:W-:-:S08]  /*4830*/  DADD R34, R32, R14 ;  /* 0x0000000020227229 */ /* 0x000fd0000000000e */
[----:B------:R-:W-:Y:S02]  /*4840*/  DFMA R20, R34, R20, 6.75539944105574400000e+15 ;  /* 0x433800002214742b */ /* 0x000fe40000000014 */
[----:B------:R-:W-:Y:S01]  /*4850*/  FSETP.GEU.AND P1, PT, |R35|, 4.1917929649353027344, PT ;  /* 0x4086232b2300780b */ /* 0x000fe20003f2e200 */
[----:B------:R-:W-:-:S05]  /*4860*/  DADD R32, R32, -R34 ;  /* 0x0000000020207229 */ /* 0x000fca0000000822 */
[----:B------:R-:W-:-:S03]  /*4870*/  DADD R12, R20, -6.75539944105574400000e+15 ;  /* 0xc3380000140c7429 */ /* 0x000fc60000000000 */
[----:B------:R-:W-:-:S05]  /*4880*/  DADD R14, R14, R32 ;  /* 0x000000000e0e7229 */ /* 0x000fca0000000020 */
[----:B------:R-:W-:Y:S01]  /*4890*/  DFMA R36, R12, -UR4, R34 ;  /* 0x800000040c247c2b */ /* 0x000fe20008000022 */
[----:B------:R-:W-:Y:S01]  /*48a0*/  UMOV UR4, 0x3b39803f ;  /* 0x3b39803f00047882 */ /* 0x000fe20000000000 */
[----:B------:R-:W-:-:S06]  /*48b0*/  UMOV UR5, 0x3c7abc9e ;  /* 0x3c7abc9e00057882 */ /* 0x000fcc0000000000 */
[----:B------:R-:W-:Y:S01]  /*48c0*/  DFMA R36, R12, -UR4, R36 ;  /* 0x800000040c247c2b */ /* 0x000fe20008000024 */
[----:B------:R-:W-:Y:S01]  /*48d0*/  UMOV UR4, 0x69ce2bdf ;  /* 0x69ce2bdf00047882 */ /* 0x000fe20000000000 */
[----:B------:R-:W-:Y:S01]  /*48e0*/  MOV R12, 0xfca213ea ;  /* 0xfca213ea000c7802 */ /* 0x000fe20000000f00 */
[----:B------:R-:W-:Y:S01]  /*48f0*/  IMAD.MOV.U32 R13, RZ, RZ, 0x3e928af3 ;  /* 0x3e928af3ff0d7424 */ /* 0x000fe200078e00ff */
[----:B------:R-:W-:-:S05]  /*4900*/  UMOV UR5, 0x3e5ade15 ;  /* 0x3e5ade1500057882 */ /* 0x000fca0000000000 */
[----:B------:R-:W-:Y:S01]  /*4910*/  DFMA R12, R36, UR4, R12 ;  /* 0x00000004240c7c2b */ /* 0x000fe2000800000c */
[----:B------:R-:W-:Y:S01]  /*4920*/  UMOV UR4, 0x62401315 ;  /* 0x6240131500047882 */ /* 0x000fe20000000000 */
[----:B------:R-:W-:-:S06]  /*4930*/  UMOV UR5, 0x3ec71dee ;  /* 0x3ec71dee00057882 */ /* 0x000fcc0000000000 */
[----:B------:R-:W-:Y:S01]  /*4940*/  DFMA R12, R36, R12, UR4 ;  /* 0x00000004240c7e2b */ /* 0x000fe2000800000c */
        /* <DEDUP_REMOVED lines=20> */
[----:B------:R-:W-:-:S08]  /*4a90*/  DFMA R12, R36, R12, UR4 ;  /* 0x00000004240c7e2b */ /* 0x000fd0000800000c */
[----:B------:R-:W-:-:S08]  /*4aa0*/  DFMA R12, R36, R12, 1 ;  /* 0x3ff00000240c742b */ /* 0x000fd0000000000c */
[----:B------:R-:W-:-:S10]  /*4ab0*/  DFMA R12, R36, R12, 1 ;  /* 0x3ff00000240c742b */ /* 0x000fd4000000000c */
[----:B------:R-:W-:Y:S01]  /*4ac0*/  LEA R33, R20, R13, 0x14 ;  /* 0x0000000d14217211 */ /* 0x000fe200078ea0ff */
[----:B------:R-:W-:Y:S01]  /*4ad0*/  IMAD.MOV.U32 R32, RZ, RZ, R12 ;  /* 0x000000ffff207224 */ /* 0x000fe200078e000c */
[----:B------:R-:W-:Y:S06]  /*4ae0*/  @!P1 BRA `(.L_x_121) ;  /* 0x0000000000309947 */ /* 0x000fec0003800000 */
[----:B------:R-:W-:Y:S01]  /*4af0*/  FSETP.GEU.AND P2, PT, |R35|, 4.2275390625, PT ;  /* 0x408748002300780b */ /* 0x000fe20003f4e200 */
[C---:B------:R-:W-:Y:S02]  /*4b00*/  DADD R32, R34.reuse, +INF ;  /* 0x7ff0000022207429 */ /* 0x040fe40000000000 */
[----:B------:R-:W-:-:S08]  /*4b10*/  DSETP.GEU.AND P1, PT, R34, RZ, PT ;  /* 0x000000ff2200722a */ /* 0x000fd00003f2e000 */
[----:B------:R-:W-:Y:S02]  /*4b20*/  FSEL R32, R32, RZ, P1 ;  /* 0x000000ff20207208 */ /* 0x000fe40000800000 */
[----:B------:R-:W-:Y:S02]  /*4b30*/  @!P2 LEA.HI R21, R20, R20, RZ, 0x1 ;  /* 0x000000141415a211 */ /* 0x000fe400078f08ff */
[----:B------:R-:W-:Y:S02]  /*4b40*/  FSEL R33, R33, RZ, P1 ;  /* 0x000000ff21217208 */ /* 0x000fe40000800000 */
[----:B------:R-:W-:-:S04]  /*4b50*/  @!P2 SHF.R.S32.HI R21, RZ, 0x1, R21 ;  /* 0x00000001ff15a819 */ /* 0x000fc80000011415 */
[----:B------:R-:W-:Y:S01]  /*4b60*/  @!P2 IADD3 R20, PT, PT, R20, -R21, RZ ;  /* 0x800000151414a210 */ /* 0x000fe20007ffe0ff */
[----:B------:R-:W-:-:S03]  /*4b70*/  @!P2 IMAD R13, R21, 0x100000, R13 ;  /* 0x00100000150da824 */ /* 0x000fc600078e020d */
[----:B------:R-:W-:Y:S02]  /*4b80*/  @!P2 LEA R21, R20, 0x3ff00000, 0x14 ;  /* 0x3ff000001415a811 */ /* 0x000fe400078ea0ff */
[----:B------:R-:W-:-:S06]  /*4b90*/  @!P2 MOV R20, RZ ;  /* 0x000000ff0014a202 */ /* 0x000fcc0000000f00 */
[----:B------:R-:W-:-:S11]  /*4ba0*/  @!P2 DMUL R32, R12, R20 ;  /* 0x000000140c20a228 */ /* 0x000fd60000000000 */
.L_x_121:
[----:B------:R-:W-:Y:S02]  /*4bb0*/  DFMA R14, R14, R32, R32 ;  /* 0x000000200e0e722b */ /* 0x000fe40000000020 */
[----:B------:R-:W-:-:S08]  /*4bc0*/  DSETP.NEU.AND P1, PT, |R32|, +INF , PT ;  /* 0x7ff000002000742a */ /* 0x000fd00003f2d200 */
[----:B------:R-:W-:Y:S01]  /*4bd0*/  FSEL R12, R32, R14, !P1 ;  /* 0x0000000e200c7208 */ /* 0x000fe20004800000 */
[----:B------:R-:W-:Y:S01]  /*4be0*/  IMAD.MOV.U32 R14, RZ, RZ, R42 ;  /* 0x000000ffff0e7224 */ /* 0x000fe200078e002a */
[----:B------:R-:W-:Y:S02]  /*4bf0*/  FSEL R32, R33, R15, !P1 ;  /* 0x0000000f21207208 */ /* 0x000fe40004800000 */
[----:B------:R-:W-:-:S04]  /*4c00*/  MOV R15, 0x0 ;  /* 0x00000000000f7802 */ /* 0x000fc80000000f00 */
[----:B------:R-:W-:Y:S05]  /*4c10*/  RET.REL.NODEC R14 `(_Z8trainingPfPiS_S_) ;  /* 0xffffffb00ef87950 */ /* 0x000fea0003c3ffff */
.L_x_122:
[----:B------:R-:W-:-:S00]  /*4c20*/  BRA `(.L_x_122) ;  /* 0xfffffffc00fc7947 */ /* 0x000fc0000383ffff */
[----:B------:R-:W-:-:S00]  /*4c30*/  NOP ;  /* 0x0000000000007918 */ /* 0x000fc00000000000 */
        /* <DEDUP_REMOVED lines=12> */
.L_x_124:


//--------------------- .nv.global.init           --------------------------
	.section	.nv.global.init,"aw",@progbits
.nv.global.init:
	.type		$str$1,@object
	.size		$str$1,($str - $str$1)
$str$1:
        /*0000*/ 	.byte	0x45, 0x72, 0x72, 0x6f, 0x72, 0x3a, 0x20, 0x25, 0x66, 0x0a, 0x00
	.type		$str,@object
	.size		$str,(.L_0 - $str)
$str:
        /*000b*/ 	.byte	0x45, 0x70, 0x6f, 0x63, 0x61, 0x20, 0x25, 0x75, 0x20, 0x2d, 0x2d, 0x2d, 0x2d, 0x2d, 0x2d, 0x00
.L_0:


//--------------------- .nv.shared.reserved.0     --------------------------
	.section	.nv.shared.reserved.0,"aw",@nobits
	.weak		__nv_reservedSMEM_offset_0_alias
	.size		__nv_reservedSMEM_offset_0_alias, 0, 64
	.other		__nv_reservedSMEM_offset_0_alias,@"STO_CUDA_RESERVED_SHARED STV_DEFAULT"
__nv_reservedSMEM_offset_0_alias:
	.zero		0
	.zero		64


//--------------------- .nv.constant0._Z8trainingPfPiS_S_ --------------------------
	.section	.nv.constant0._Z8trainingPfPiS_S_,"a",@progbits
	.sectionflags	@""
	.align	4
.nv.constant0._Z8trainingPfPiS_S_:
	.zero		928


//--------------------- SYMBOLS --------------------------

	.type		.nv.reservedSmem.offset0,@object
	.size		.nv.reservedSmem.offset0,0x4
	.type		vprintf,@function
	.type		malloc,@function
